//
// Generated by NVIDIA NVVM Compiler
//
// Compiler Build ID: CL-36424714
// Cuda compilation tools, release 13.0, V13.0.88
// Based on NVVM 20.0.0
//

.version 9.0
.target sm_100
.address_size 64

	// .globl	_Z4testIyEvPT_
.global .align 4 .b8 d_error[4];
// _ZZ3foovE7share_v has been demoted
// _ZZ5foo_2vE7share_v has been demoted
// _ZZ5foo_3vE7share_v has been demoted
.global .align 4 .b8 dmem[400];
// _ZZ10mykernel_1PhlPjE4temp has been demoted
// _ZZ18histogram256KernelvE6s_Hist has been demoted
.global .align 4 .u32 g_mutex;
// _ZZ13atomicInc_foovE7share_v has been demoted
.extern .shared .align 16 .b8 share_array[];
.extern .shared .align 16 .b8 share[];
.extern .shared .align 16 .b8 sm[];

.visible .entry _Z4testIyEvPT_(
	.param .u64 .ptr .align 1 _Z4testIyEvPT__param_0
)
{
	.reg .b32 	%r<2>;
	.reg .b64 	%rd<8>;

	ld.param.u64 	%rd1, [_Z4testIyEvPT__param_0];
	cvta.to.global.u64 	%rd2, %rd1;
	mov.u32 	%r1, %tid.x;
	cvt.u64.u32 	%rd3, %r1;
	atom.global.add.u64 	%rd4, [%rd2], %rd3;
	atom.global.exch.b64 	%rd5, [%rd2+16], %rd3;
	add.s64 	%rd6, %rd3, -1;
	atom.relaxed.global.cas.b64 	%rd7, [%rd2+56], %rd6, %rd3;
	ret;

}
	// .globl	_Z4testIfEvPT_
.visible .entry _Z4testIfEvPT_(
	.param .u64 .ptr .align 1 _Z4testIfEvPT__param_0
)
{
	.reg .b32 	%r<4>;
	.reg .b32 	%f<3>;
	.reg .b64 	%rd<3>;

	ld.param.u64 	%rd1, [_Z4testIfEvPT__param_0];
	cvta.to.global.u64 	%rd2, %rd1;
	mov.u32 	%r1, %tid.x;
	cvt.rn.f32.u32 	%f1, %r1;
	atom.global.add.f32 	%f2, [%rd2], %f1;
	mov.b32 	%r2, %f1;
	atom.global.exch.b32 	%r3, [%rd2+8], %r2;
	ret;

}
	// .globl	_Z4testIdEvPT_
.visible .entry _Z4testIdEvPT_(
	.param .u64 .ptr .align 1 _Z4testIdEvPT__param_0
)
{
	.reg .b32 	%r<2>;
	.reg .b64 	%rd<3>;
	.reg .b64 	%fd<3>;

	ld.param.u64 	%rd1, [_Z4testIdEvPT__param_0];
	cvta.to.global.u64 	%rd2, %rd1;
	mov.u32 	%r1, %tid.x;
	cvt.rn.f64.u32 	%fd1, %r1;
	atom.global.add.f64 	%fd2, [%rd2], %fd1;
	ret;

}
	// .globl	_Z3foov
.visible .entry _Z3foov()
{
	.reg .pred 	%p<7>;
	.reg .b32 	%r<54>;
	// demoted variable
	.shared .align 4 .u32 _ZZ3foovE7share_v;
	mov.u32 	%r53, %tid.x;
	setp.gt.u32 	%p1, %r53, 63;
	@%p1 bra 	$L__BB3_7;
	mov.u32 	%r2, %ntid.x;
	add.s32 	%r22, %r53, %r2;
	max.u32 	%r23, %r22, 64;
	setp.lt.u32 	%p2, %r22, 64;
	selp.u32 	%r24, 1, 0, %p2;
	add.s32 	%r25, %r22, %r24;
	sub.s32 	%r26, %r23, %r25;
	div.u32 	%r27, %r26, %r2;
	add.s32 	%r3, %r27, %r24;
	and.b32  	%r28, %r3, 3;
	setp.eq.s32 	%p3, %r28, 3;
	@%p3 bra 	$L__BB3_4;
	add.s32 	%r29, %r3, 1;
	and.b32  	%r30, %r29, 3;
	shl.b32 	%r31, %r53, 2;
	mov.u32 	%r32, share_array;
	add.s32 	%r50, %r32, %r31;
	shl.b32 	%r5, %r2, 2;
	neg.s32 	%r49, %r30;
	mad.lo.s32 	%r53, %r2, %r30, %r53;
$L__BB3_3:
	.pragma "nounroll";
	atom.shared.add.u32 	%r33, [%r50], 1;
	atom.shared.add.u32 	%r34, [share_array], 1;
	add.s32 	%r50, %r50, %r5;
	add.s32 	%r49, %r49, 1;
	setp.ne.s32 	%p4, %r49, 0;
	@%p4 bra 	$L__BB3_3;
$L__BB3_4:
	setp.lt.u32 	%p5, %r3, 3;
	@%p5 bra 	$L__BB3_7;
	shl.b32 	%r13, %r2, 2;
	shl.b32 	%r35, %r53, 2;
	mov.u32 	%r36, share_array;
	add.s32 	%r52, %r36, %r35;
	shl.b32 	%r15, %r2, 4;
	shl.b32 	%r16, %r2, 3;
	mul.lo.s32 	%r17, %r2, 12;
$L__BB3_6:
	atom.shared.add.u32 	%r37, [%r52], 1;
	atom.shared.add.u32 	%r38, [share_array], 1;
	add.s32 	%r39, %r52, %r13;
	atom.shared.add.u32 	%r40, [%r39], 1;
	atom.shared.add.u32 	%r41, [share_array], 1;
	add.s32 	%r42, %r52, %r16;
	atom.shared.add.u32 	%r43, [%r42], 1;
	atom.shared.add.u32 	%r44, [share_array], 1;
	add.s32 	%r45, %r52, %r17;
	atom.shared.add.u32 	%r46, [%r45], 1;
	atom.shared.add.u32 	%r47, [share_array], 1;
	add.s32 	%r53, %r53, %r13;
	add.s32 	%r52, %r52, %r15;
	setp.lt.u32 	%p6, %r53, 64;
	@%p6 bra 	$L__BB3_6;
$L__BB3_7:
	atom.shared.add.u32 	%r48, [_ZZ3foovE7share_v], 1;
	ret;

}
	// .globl	_Z5foo_2v
.visible .entry _Z5foo_2v()
{
	.reg .pred 	%p<7>;
	.reg .b32 	%r<61>;
	// demoted variable
	.shared .align 4 .u32 _ZZ5foo_2vE7share_v;
	mov.u32 	%r60, %tid.x;
	setp.gt.u32 	%p1, %r60, 63;
	@%p1 bra 	$L__BB4_7;
	mov.u32 	%r2, %ntid.x;
	add.s32 	%r22, %r60, %r2;
	max.u32 	%r23, %r22, 64;
	setp.lt.u32 	%p2, %r22, 64;
	selp.u32 	%r24, 1, 0, %p2;
	add.s32 	%r25, %r22, %r24;
	sub.s32 	%r26, %r23, %r25;
	div.u32 	%r27, %r26, %r2;
	add.s32 	%r3, %r27, %r24;
	and.b32  	%r28, %r3, 3;
	setp.eq.s32 	%p3, %r28, 3;
	@%p3 bra 	$L__BB4_4;
	add.s32 	%r29, %r3, 1;
	and.b32  	%r30, %r29, 3;
	shl.b32 	%r31, %r60, 2;
	mov.u32 	%r32, share_array;
	add.s32 	%r57, %r32, %r31;
	shl.b32 	%r5, %r2, 2;
	neg.s32 	%r56, %r30;
	mad.lo.s32 	%r60, %r2, %r30, %r60;
$L__BB4_3:
	.pragma "nounroll";
	atom.shared.add.u32 	%r33, [%r57], 1;
	atom.shared.add.u32 	%r34, [share_array], 1;
	atom.shared.add.u32 	%r35, [share_array], 1;
	add.s32 	%r57, %r57, %r5;
	add.s32 	%r56, %r56, 1;
	setp.ne.s32 	%p4, %r56, 0;
	@%p4 bra 	$L__BB4_3;
$L__BB4_4:
	setp.lt.u32 	%p5, %r3, 3;
	@%p5 bra 	$L__BB4_7;
	shl.b32 	%r13, %r2, 2;
	shl.b32 	%r36, %r60, 2;
	mov.u32 	%r37, share_array;
	add.s32 	%r59, %r37, %r36;
	shl.b32 	%r15, %r2, 4;
	shl.b32 	%r16, %r2, 3;
	mul.lo.s32 	%r17, %r2, 12;
$L__BB4_6:
	atom.shared.add.u32 	%r38, [%r59], 1;
	atom.shared.add.u32 	%r39, [share_array], 1;
	atom.shared.add.u32 	%r40, [share_array], 1;
	add.s32 	%r41, %r59, %r13;
	atom.shared.add.u32 	%r42, [%r41], 1;
	atom.shared.add.u32 	%r43, [share_array], 1;
	atom.shared.add.u32 	%r44, [share_array], 1;
	add.s32 	%r45, %r59, %r16;
	atom.shared.add.u32 	%r46, [%r45], 1;
	atom.shared.add.u32 	%r47, [share_array], 1;
	atom.shared.add.u32 	%r48, [share_array], 1;
	add.s32 	%r49, %r59, %r17;
	atom.shared.add.u32 	%r50, [%r49], 1;
	atom.shared.add.u32 	%r51, [share_array], 1;
	atom.shared.add.u32 	%r52, [share_array], 1;
	add.s32 	%r60, %r60, %r13;
	add.s32 	%r59, %r59, %r15;
	setp.lt.u32 	%p6, %r60, 64;
	@%p6 bra 	$L__BB4_6;
$L__BB4_7:
	atom.shared.add.u32 	%r53, [_ZZ5foo_2vE7share_v], 1;
	atom.shared.add.u32 	%r54, [_ZZ5foo_2vE7share_v], 1;
	atom.shared.add.u32 	%r55, [_ZZ5foo_2vE7share_v], 1;
	ret;

}
	// .globl	_Z5foo_3v
.visible .entry _Z5foo_3v()
{
	.reg .b32 	%r<2>;
	// demoted variable
	.shared .align 4 .u32 _ZZ5foo_3vE7share_v;
	atom.shared.add.u32 	%r1, [_ZZ5foo_3vE7share_v], 1;
	ret;

}
	// .globl	_Z5foo_4v
.visible .entry _Z5foo_4v()
{
	.reg .b32 	%r<3>;

	atom.shared.add.u32 	%r1, [share], 1;
	atom.global.add.u32 	%r2, [dmem], 1;
	ret;

}
	// .globl	_Z5foo_5v
.visible .entry _Z5foo_5v()
{
	.reg .b32 	%r<3>;
	.reg .b64 	%rd<2>;

	atom.add.u32 	%r1, [%rd1], 1;
	atom.shared.add.u32 	%r2, [share], 1;
	ret;

}
	// .globl	_Z5foo_6v
.visible .entry _Z5foo_6v()
{
	.reg .b32 	%r<2>;

	atom.shared.add.u32 	%r1, [share], 1;
	ret;

}
	// .globl	_Z5foo_7i
.visible .entry _Z5foo_7i(
	.param .u32 _Z5foo_7i_param_0
)
{
	.reg .pred 	%p<2>;
	.reg .b32 	%r<5>;

	ld.param.u32 	%r1, [_Z5foo_7i_param_0];
	setp.gt.s32 	%p1, %r1, 1;
	mov.u32 	%r2, share;
	selp.b32 	%r3, %r2, 0, %p1;
	atom.shared.add.u32 	%r4, [%r3], 1;
	ret;

}
	// .globl	_Z6kernelPj
.visible .entry _Z6kernelPj(
	.param .u64 .ptr .align 1 _Z6kernelPj_param_0
)
{
	.reg .b32 	%r<5>;
	.reg .b64 	%rd<3>;

	ld.param.u64 	%rd1, [_Z6kernelPj_param_0];
	cvta.to.global.u64 	%rd2, %rd1;
	ld.global.u32 	%r1, [%rd2];
	st.shared.u32 	[sm+4], %r1;
	ld.global.u32 	%r2, [%rd2+4];
	atom.shared.or.b32 	%r3, [sm+4], %r2;
	ld.shared.u32 	%r4, [sm+4];
	st.global.u32 	[%rd2+4], %r4;
	ret;

}
	// .globl	_Z8kernel_1Pj
.visible .entry _Z8kernel_1Pj(
	.param .u64 .ptr .align 1 _Z8kernel_1Pj_param_0
)
{
	.reg .b32 	%r<5>;
	.reg .b64 	%rd<3>;

	ld.param.u64 	%rd1, [_Z8kernel_1Pj_param_0];
	cvta.to.global.u64 	%rd2, %rd1;
	ld.global.u32 	%r1, [%rd2];
	st.shared.u32 	[sm+4], %r1;
	ld.global.u32 	%r2, [%rd2+4];
	atom.shared.or.b32 	%r3, [sm+4], %r2;
	ld.shared.u32 	%r4, [sm+4];
	st.global.u32 	[%rd2+4], %r4;
	ret;

}
	// .globl	_Z8kernel_2Pj
.visible .entry _Z8kernel_2Pj(
	.param .u64 .ptr .align 1 _Z8kernel_2Pj_param_0
)
{
	.reg .b32 	%r<5>;
	.reg .b64 	%rd<3>;

	ld.param.u64 	%rd1, [_Z8kernel_2Pj_param_0];
	cvta.to.global.u64 	%rd2, %rd1;
	ld.global.u32 	%r1, [%rd2];
	st.shared.u32 	[sm+4], %r1;
	ld.global.u32 	%r2, [%rd2+4];
	atom.shared.or.b32 	%r3, [sm+56], %r2;
	ld.shared.u32 	%r4, [sm+56];
	st.global.u32 	[%rd2+4], %r4;
	ret;

}
	// .globl	_Z1kv
.visible .entry _Z1kv()
{


	trap;

}
	// .globl	_Z8mykernelPj
.visible .entry _Z8mykernelPj(
	.param .u64 .ptr .align 1 _Z8mykernelPj_param_0
)
{
	.reg .b32 	%r<10>;
	.reg .b64 	%rd<5>;

	ld.param.u64 	%rd1, [_Z8mykernelPj_param_0];
	cvta.to.global.u64 	%rd2, %rd1;
	mov.u32 	%r1, %tid.x;
	mov.u32 	%r2, %ctaid.x;
	mov.u32 	%r3, %ntid.x;
	mad.lo.s32 	%r4, %r2, %r3, %r1;
	shl.b32 	%r5, %r1, 2;
	mov.u32 	%r6, sm;
	add.s32 	%r7, %r6, %r5;
	atom.shared.or.b32 	%r8, [%r7], 1;
	ld.shared.u32 	%r9, [%r7];
	mul.wide.s32 	%rd3, %r4, 4;
	add.s64 	%rd4, %rd2, %rd3;
	st.global.u32 	[%rd4], %r9;
	ret;

}
	// .globl	_Z10mykernel_1PhlPj
.visible .entry _Z10mykernel_1PhlPj(
	.param .u64 .ptr .align 1 _Z10mykernel_1PhlPj_param_0,
	.param .u64 _Z10mykernel_1PhlPj_param_1,
	.param .u64 .ptr .align 1 _Z10mykernel_1PhlPj_param_2
)
{
	.reg .pred 	%p<3>;
	.reg .b16 	%rs<2>;
	.reg .b32 	%r<20>;
	.reg .b64 	%rd<13>;
	// demoted variable
	.shared .align 4 .b8 _ZZ10mykernel_1PhlPjE4temp[1024];
	ld.param.u64 	%rd5, [_Z10mykernel_1PhlPj_param_0];
	ld.param.u64 	%rd6, [_Z10mykernel_1PhlPj_param_1];
	ld.param.u64 	%rd7, [_Z10mykernel_1PhlPj_param_2];
	mov.u32 	%r1, %tid.x;
	shl.b32 	%r8, %r1, 2;
	mov.u32 	%r9, _ZZ10mykernel_1PhlPjE4temp;
	add.s32 	%r2, %r9, %r8;
	mov.b32 	%r10, 0;
	st.shared.u32 	[%r2], %r10;
	bar.sync 	0;
	mov.u32 	%r11, %ctaid.x;
	mov.u32 	%r3, %ntid.x;
	mad.lo.s32 	%r19, %r11, %r3, %r1;
	cvt.s64.s32 	%rd12, %r19;
	setp.le.s64 	%p1, %rd6, %rd12;
	@%p1 bra 	$L__BB15_3;
	mov.u32 	%r12, %nctaid.x;
	mul.lo.s32 	%r5, %r3, %r12;
	cvta.to.global.u64 	%rd2, %rd5;
$L__BB15_2:
	add.s64 	%rd8, %rd2, %rd12;
	ld.global.u8 	%rs1, [%rd8];
	mul.wide.u16 	%r13, %rs1, 4;
	add.s32 	%r15, %r9, %r13;
	atom.shared.add.u32 	%r16, [%r15], 1;
	add.s32 	%r19, %r19, %r5;
	cvt.s64.s32 	%rd12, %r19;
	setp.gt.s64 	%p2, %rd6, %rd12;
	@%p2 bra 	$L__BB15_2;
$L__BB15_3:
	cvta.to.global.u64 	%rd9, %rd7;
	bar.sync 	0;
	mul.wide.u32 	%rd10, %r1, 4;
	add.s64 	%rd11, %rd9, %rd10;
	ld.shared.u32 	%r17, [%r2];
	atom.global.add.u32 	%r18, [%rd11], %r17;
	ret;

}
.entry _Z26vlc_encode_kernel_sm64huffv()
{
	.reg .b32 	%r<2>;

	atom.shared.or.b32 	%r1, [sm+20], 1;
	ret;

}
	// .globl	_Z18histogram256Kernelv
.visible .entry _Z18histogram256Kernelv()
{
	.reg .b32 	%r<6>;
	// demoted variable
	.shared .align 4 .b8 _ZZ18histogram256KernelvE6s_Hist[400];
	mov.u32 	%r1, %tid.x;
	shr.u32 	%r2, %r1, 1;
	mov.u32 	%r3, _ZZ18histogram256KernelvE6s_Hist;
	mad.lo.s32 	%r4, %r2, 40, %r3;
	atom.shared.add.u32 	%r5, [%r4+4000], 1;
	ret;

}
	// .globl	_Z13atomicInc_foov
.visible .entry _Z13atomicInc_foov()
{
	.reg .pred 	%p<7>;
	.reg .b32 	%r<54>;
	// demoted variable
	.shared .align 4 .u32 _ZZ13atomicInc_foovE7share_v;
	mov.u32 	%r53, %tid.x;
	setp.gt.u32 	%p1, %r53, 63;
	@%p1 bra 	$L__BB18_7;
	mov.u32 	%r2, %ntid.x;
	add.s32 	%r22, %r53, %r2;
	max.u32 	%r23, %r22, 64;
	setp.lt.u32 	%p2, %r22, 64;
	selp.u32 	%r24, 1, 0, %p2;
	add.s32 	%r25, %r22, %r24;
	sub.s32 	%r26, %r23, %r25;
	div.u32 	%r27, %r26, %r2;
	add.s32 	%r3, %r27, %r24;
	and.b32  	%r28, %r3, 3;
	setp.eq.s32 	%p3, %r28, 3;
	@%p3 bra 	$L__BB18_4;
	add.s32 	%r29, %r3, 1;
	and.b32  	%r30, %r29, 3;
	shl.b32 	%r31, %r53, 2;
	mov.u32 	%r32, share_array;
	add.s32 	%r50, %r32, %r31;
	shl.b32 	%r5, %r2, 2;
	neg.s32 	%r49, %r30;
	mad.lo.s32 	%r53, %r2, %r30, %r53;
$L__BB18_3:
	.pragma "nounroll";
	atom.shared.inc.u32 	%r33, [%r50], 1;
	atom.shared.inc.u32 	%r34, [share_array], 1;
	add.s32 	%r50, %r50, %r5;
	add.s32 	%r49, %r49, 1;
	setp.ne.s32 	%p4, %r49, 0;
	@%p4 bra 	$L__BB18_3;
$L__BB18_4:
	setp.lt.u32 	%p5, %r3, 3;
	@%p5 bra 	$L__BB18_7;
	shl.b32 	%r13, %r2, 2;
	shl.b32 	%r35, %r53, 2;
	mov.u32 	%r36, share_array;
	add.s32 	%r52, %r36, %r35;
	shl.b32 	%r15, %r2, 4;
	shl.b32 	%r16, %r2, 3;
	mul.lo.s32 	%r17, %r2, 12;
$L__BB18_6:
	atom.shared.inc.u32 	%r37, [%r52], 1;
	atom.shared.inc.u32 	%r38, [share_array], 1;
	add.s32 	%r39, %r52, %r13;
	atom.shared.inc.u32 	%r40, [%r39], 1;
	atom.shared.inc.u32 	%r41, [share_array], 1;
	add.s32 	%r42, %r52, %r16;
	atom.shared.inc.u32 	%r43, [%r42], 1;
	atom.shared.inc.u32 	%r44, [share_array], 1;
	add.s32 	%r45, %r52, %r17;
	atom.shared.inc.u32 	%r46, [%r45], 1;
	atom.shared.inc.u32 	%r47, [share_array], 1;
	add.s32 	%r53, %r53, %r13;
	add.s32 	%r52, %r52, %r15;
	setp.lt.u32 	%p6, %r53, 64;
	@%p6 bra 	$L__BB18_6;
$L__BB18_7:
	atom.shared.inc.u32 	%r48, [_ZZ13atomicInc_foovE7share_v], 1;
	ret;

}
	// .globl	_Z4testv
.visible .entry _Z4testv()
{
	.reg .b64 	%rd<5>;

	atom.add.u64 	%rd1, [%rd2], -9223372036854775808;
	atom.or.b64 	%rd3, [%rd4], 0;
	ret;

}
	// .globl	_Z4testIiEvPT_
.visible .entry _Z4testIiEvPT_(
	.param .u64 .ptr .align 1 _Z4testIiEvPT__param_0
)
{
	.reg .pred 	%p<2>;
	.reg .b32 	%r<20>;
	.reg .b64 	%rd<3>;

	ld.param.u64 	%rd2, [_Z4testIiEvPT__param_0];
	cvta.to.global.u64 	%rd1, %rd2;
	mov.u32 	%r1, %tid.x;
	atom.global.add.u32 	%r5, [%rd1], %r1;
	neg.s32 	%r6, %r1;
	atom.global.add.u32 	%r7, [%rd1+4], %r6;
	atom.global.exch.b32 	%r8, [%rd1+8], %r1;
	atom.global.max.s32 	%r9, [%rd1+12], %r1;
	atom.global.min.s32 	%r10, [%rd1+16], %r1;
	atom.global.inc.u32 	%r11, [%rd1+20], %r1;
	atom.global.dec.u32 	%r12, [%rd1+24], %r1;
	add.s32 	%r13, %r1, -1;
	atom.relaxed.global.cas.b32 	%r14, [%rd1+28], %r13, %r1;
	ld.global.u32 	%r19, [%rd1+28];
$L__BB20_1:
	atom.relaxed.global.cas.b32 	%r4, [%rd1+28], %r19, %r15;
	setp.ne.s32 	%p1, %r19, %r4;
	mov.u32 	%r19, %r4;
	@%p1 bra 	$L__BB20_1;
	atom.global.and.b32 	%r16, [%rd1+32], %r1;
	atom.global.or.b32 	%r17, [%rd1+36], %r1;
	atom.global.xor.b32 	%r18, [%rd1+40], %r1;
	ret;

}
	// .globl	_Z4testIjEvPT_
.visible .entry _Z4testIjEvPT_(
	.param .u64 .ptr .align 1 _Z4testIjEvPT__param_0
)
{
	.reg .pred 	%p<2>;
	.reg .b32 	%r<20>;
	.reg .b64 	%rd<3>;

	ld.param.u64 	%rd2, [_Z4testIjEvPT__param_0];
	cvta.to.global.u64 	%rd1, %rd2;
	mov.u32 	%r1, %tid.x;
	atom.global.add.u32 	%r5, [%rd1], %r1;
	neg.s32 	%r6, %r1;
	atom.global.add.u32 	%r7, [%rd1+4], %r6;
	atom.global.exch.b32 	%r8, [%rd1+8], %r1;
	atom.global.max.u32 	%r9, [%rd1+12], %r1;
	atom.global.min.u32 	%r10, [%rd1+16], %r1;
	atom.global.inc.u32 	%r11, [%rd1+20], %r1;
	atom.global.dec.u32 	%r12, [%rd1+24], %r1;
	add.s32 	%r13, %r1, -1;
	atom.relaxed.global.cas.b32 	%r14, [%rd1+28], %r13, %r1;
	ld.global.u32 	%r19, [%rd1+28];
$L__BB21_1:
	atom.relaxed.global.cas.b32 	%r4, [%rd1+28], %r19, %r15;
	setp.ne.s32 	%p1, %r19, %r4;
	mov.u32 	%r19, %r4;
	@%p1 bra 	$L__BB21_1;
	atom.global.and.b32 	%r16, [%rd1+32], %r1;
	atom.global.or.b32 	%r17, [%rd1+36], %r1;
	atom.global.xor.b32 	%r18, [%rd1+40], %r1;
	ret;

}


// ===== COMPILED SASS (sm_100) =====

	.target	sm_100

	.elftype	@"ET_EXEC"


//--------------------- .note.nv.tkinfo           --------------------------
	.section	.note.nv.tkinfo,"",@"SHT_NOTE"
	.sectionflags	@"SHF_NOTE_NV_TKINFO"
	.tkinfo
        /*0018*/ 	.word	0x00000002
        /*0030*/ 	.string	""
        /*0030*/ 	.string	"ptxas"
        /*0030*/ 	.string	"Cuda compilation tools, release 13.0, V13.0.88"
        /*0030*/ 	.string	"Build cuda_13.0.r13.0/compiler.36424714_0"
        /*0030*/ 	.string	"-arch sm_100 -m 64 "



//--------------------- .note.nv.cuinfo           --------------------------
	.section	.note.nv.cuinfo,"",@"SHT_NOTE"
	.sectionflags	@"SHF_NOTE_NV_CUINFO"
        /*0018*/ 	.short	0x0002
        /*001a*/ 	.short	0x0064
        /*001c*/ 	.short	0x0082
	.zero		2


//--------------------- .nv.info                  --------------------------
	.section	.nv.info,"",@"SHT_CUDA_INFO"
	.align	4


	//----- nvinfo : EIATTR_REGCOUNT
	.align		4
        /*0000*/ 	.byte	0x04, 0x2f
        /*0002*/ 	.short	(.L_4 - .L_3)
	.align		4
.L_3:
        /*0004*/ 	.word	index@(_Z4testIyEvPT_)
        /*0008*/ 	.word	0x0000000e


	//----- nvinfo : EIATTR_FRAME_SIZE
	.align		4
.L_4:
        /*000c*/ 	.byte	0x04, 0x11
        /*000e*/ 	.short	(.L_6 - .L_5)
	.align		4
.L_5:
        /*0010*/ 	.word	index@(_Z4testIyEvPT_)
        /*0014*/ 	.word	0x00000000


	//----- nvinfo : EIATTR_REGCOUNT
	.align		4
.L_6:
        /*0018*/ 	.byte	0x04, 0x2f
        /*001a*/ 	.short	(.L_8 - .L_7)
	.align		4
.L_7:
        /*001c*/ 	.word	index@(_Z4testIfEvPT_)
        /*0020*/ 	.word	0x0000000a


	//----- nvinfo : EIATTR_FRAME_SIZE
	.align		4
.L_8:
        /*0024*/ 	.byte	0x04, 0x11
        /*0026*/ 	.short	(.L_10 - .L_9)
	.align		4
.L_9:
        /*0028*/ 	.word	index@(_Z4testIfEvPT_)
        /*002c*/ 	.word	0x00000000


	//----- nvinfo : EIATTR_REGCOUNT
	.align		4
.L_10:
        /*0030*/ 	.byte	0x04, 0x2f
        /*0032*/ 	.short	(.L_12 - .L_11)
	.align		4
.L_11:
        /*0034*/ 	.word	index@(_Z4testIdEvPT_)
        /*0038*/ 	.word	0x00000008


	//----- nvinfo : EIATTR_FRAME_SIZE
	.align		4
.L_12:
        /*003c*/ 	.byte	0x04, 0x11
        /*003e*/ 	.short	(.L_14 - .L_13)
	.align		4
.L_13:
        /*0040*/ 	.word	index@(_Z4testIdEvPT_)
        /*0044*/ 	.word	0x00000000


	//----- nvinfo : EIATTR_REGCOUNT
	.align		4
.L_14:
        /*0048*/ 	.byte	0x04, 0x2f
        /*004a*/ 	.short	(.L_16 - .L_15)
	.align		4
.L_15:
        /*004c*/ 	.word	index@(_Z3foov)
        /*0050*/ 	.word	0x0000000c


	//----- nvinfo : EIATTR_FRAME_SIZE
	.align		4
.L_16:
        /*0054*/ 	.byte	0x04, 0x11
        /*0056*/ 	.short	(.L_18 - .L_17)
	.align		4
.L_17:
        /*0058*/ 	.word	index@(_Z3foov)
        /*005c*/ 	.word	0x00000000


	//----- nvinfo : EIATTR_REGCOUNT
	.align		4
.L_18:
        /*0060*/ 	.byte	0x04, 0x2f
        /*0062*/ 	.short	(.L_20 - .L_19)
	.align		4
.L_19:
        /*0064*/ 	.word	index@(_Z5foo_2v)
        /*0068*/ 	.word	0x0000000c


	//----- nvinfo : EIATTR_FRAME_SIZE
	.align		4
.L_20:
        /*006c*/ 	.byte	0x04, 0x11
        /*006e*/ 	.short	(.L_22 - .L_21)
	.align		4
.L_21:
        /*0070*/ 	.word	index@(_Z5foo_2v)
        /*0074*/ 	.word	0x00000000


	//----- nvinfo : EIATTR_REGCOUNT
	.align		4
.L_22:
        /*0078*/ 	.byte	0x04, 0x2f
        /*007a*/ 	.short	(.L_24 - .L_23)
	.align		4
.L_23:
        /*007c*/ 	.word	index@(_Z5foo_3v)
        /*0080*/ 	.word	0x00000004


	//----- nvinfo : EIATTR_FRAME_SIZE
	.align		4
.L_24:
        /*0084*/ 	.byte	0x04, 0x11
        /*0086*/ 	.short	(.L_26 - .L_25)
	.align		4
.L_25:
        /*0088*/ 	.word	index@(_Z5foo_3v)
        /*008c*/ 	.word	0x00000000


	//----- nvinfo : EIATTR_REGCOUNT
	.align		4
.L_26:
        /*0090*/ 	.byte	0x04, 0x2f
        /*0092*/ 	.short	(.L_28 - .L_27)
	.align		4
.L_27:
        /*0094*/ 	.word	index@(_Z5foo_4v)
        /*0098*/ 	.word	0x00000008


	//----- nvinfo : EIATTR_FRAME_SIZE
	.align		4
.L_28:
        /*009c*/ 	.byte	0x04, 0x11
        /*009e*/ 	.short	(.L_30 - .L_29)
	.align		4
.L_29:
        /*00a0*/ 	.word	index@(_Z5foo_4v)
        /*00a4*/ 	.word	0x00000000


	//----- nvinfo : EIATTR_REGCOUNT
	.align		4
.L_30:
        /*00a8*/ 	.byte	0x04, 0x2f
        /*00aa*/ 	.short	(.L_32 - .L_31)
	.align		4
.L_31:
        /*00ac*/ 	.word	index@(_Z5foo_5v)
        /*00b0*/ 	.word	0x00000006


	//----- nvinfo : EIATTR_FRAME_SIZE
	.align		4
.L_32:
        /*00b4*/ 	.byte	0x04, 0x11
        /*00b6*/ 	.short	(.L_34 - .L_33)
	.align		4
.L_33:
        /*00b8*/ 	.word	index@(_Z5foo_5v)
        /*00bc*/ 	.word	0x00000000


	//----- nvinfo : EIATTR_REGCOUNT
	.align		4
.L_34:
        /*00c0*/ 	.byte	0x04, 0x2f
        /*00c2*/ 	.short	(.L_36 - .L_35)
	.align		4
.L_35:
        /*00c4*/ 	.word	index@(_Z5foo_6v)
        /*00c8*/ 	.word	0x00000004


	//----- nvinfo : EIATTR_FRAME_SIZE
	.align		4
.L_36:
        /*00cc*/ 	.byte	0x04, 0x11
        /*00ce*/ 	.short	(.L_38 - .L_37)
	.align		4
.L_37:
        /*00d0*/ 	.word	index@(_Z5foo_6v)
        /*00d4*/ 	.word	0x00000000


	//----- nvinfo : EIATTR_REGCOUNT
	.align		4
.L_38:
        /*00d8*/ 	.byte	0x04, 0x2f
        /*00da*/ 	.short	(.L_40 - .L_39)
	.align		4
.L_39:
        /*00dc*/ 	.word	index@(_Z5foo_7i)
        /*00e0*/ 	.word	0x00000004


	//----- nvinfo : EIATTR_FRAME_SIZE
	.align		4
.L_40:
        /*00e4*/ 	.byte	0x04, 0x11
        /*00e6*/ 	.short	(.L_42 - .L_41)
	.align		4
.L_41:
        /*00e8*/ 	.word	index@(_Z5foo_7i)
        /*00ec*/ 	.word	0x00000000


	//----- nvinfo : EIATTR_REGCOUNT
	.align		4
.L_42:
        /*00f0*/ 	.byte	0x04, 0x2f
        /*00f2*/ 	.short	(.L_44 - .L_43)
	.align		4
.L_43:
        /*00f4*/ 	.word	index@(_Z6kernelPj)
        /*00f8*/ 	.word	0x00000009


	//----- nvinfo : EIATTR_FRAME_SIZE
	.align		4
.L_44:
        /*00fc*/ 	.byte	0x04, 0x11
        /*00fe*/ 	.short	(.L_46 - .L_45)
	.align		4
.L_45:
        /*0100*/ 	.word	index@(_Z6kernelPj)
        /*0104*/ 	.word	0x00000000


	//----- nvinfo : EIATTR_REGCOUNT
	.align		4
.L_46:
        /*0108*/ 	.byte	0x04, 0x2f
        /*010a*/ 	.short	(.L_48 - .L_47)
	.align		4
.L_47:
        /*010c*/ 	.word	index@(_Z8kernel_1Pj)
        /*0110*/ 	.word	0x00000009


	//----- nvinfo : EIATTR_FRAME_SIZE
	.align		4
.L_48:
        /*0114*/ 	.byte	0x04, 0x11
        /*0116*/ 	.short	(.L_50 - .L_49)
	.align		4
.L_49:
        /*0118*/ 	.word	index@(_Z8kernel_1Pj)
        /*011c*/ 	.word	0x00000000


	//----- nvinfo : EIATTR_REGCOUNT
	.align		4
.L_50:
        /*0120*/ 	.byte	0x04, 0x2f
        /*0122*/ 	.short	(.L_52 - .L_51)
	.align		4
.L_51:
        /*0124*/ 	.word	index@(_Z8kernel_2Pj)
        /*0128*/ 	.word	0x00000009


	//----- nvinfo : EIATTR_FRAME_SIZE
	.align		4
.L_52:
        /*012c*/ 	.byte	0x04, 0x11
        /*012e*/ 	.short	(.L_54 - .L_53)
	.align		4
.L_53:
        /*0130*/ 	.word	index@(_Z8kernel_2Pj)
        /*0134*/ 	.word	0x00000000


	//----- nvinfo : EIATTR_REGCOUNT
	.align		4
.L_54:
        /*0138*/ 	.byte	0x04, 0x2f
        /*013a*/ 	.short	(.L_56 - .L_55)
	.align		4
.L_55:
        /*013c*/ 	.word	index@(_Z1kv)
        /*0140*/ 	.word	0x00000004


	//----- nvinfo : EIATTR_FRAME_SIZE
	.align		4
.L_56:
        /*0144*/ 	.byte	0x04, 0x11
        /*0146*/ 	.short	(.L_58 - .L_57)
	.align		4
.L_57:
        /*0148*/ 	.word	index@(_Z1kv)
        /*014c*/ 	.word	0x00000000


	//----- nvinfo : EIATTR_REGCOUNT
	.align		4
.L_58:
        /*0150*/ 	.byte	0x04, 0x2f
        /*0152*/ 	.short	(.L_60 - .L_59)
	.align		4
.L_59:
        /*0154*/ 	.word	index@(_Z8mykernelPj)
        /*0158*/ 	.word	0x0000000c


	//----- nvinfo : EIATTR_FRAME_SIZE
	.align		4
.L_60:
        /*015c*/ 	.byte	0x04, 0x11
        /*015e*/ 	.short	(.L_62 - .L_61)
	.align		4
.L_61:
        /*0160*/ 	.word	index@(_Z8mykernelPj)
        /*0164*/ 	.word	0x00000000


	//----- nvinfo : EIATTR_REGCOUNT
	.align		4
.L_62:
        /*0168*/ 	.byte	0x04, 0x2f
        /*016a*/ 	.short	(.L_64 - .L_63)
	.align		4
.L_63:
        /*016c*/ 	.word	index@(_Z10mykernel_1PhlPj)
        /*0170*/ 	.word	0x0000000a


	//----- nvinfo : EIATTR_FRAME_SIZE
	.align		4
.L_64:
        /*0174*/ 	.byte	0x04, 0x11
        /*0176*/ 	.short	(.L_66 - .L_65)
	.align		4
.L_65:
        /*0178*/ 	.word	index@(_Z10mykernel_1PhlPj)
        /*017c*/ 	.word	0x00000000


	//----- nvinfo : EIATTR_REGCOUNT
	.align		4
.L_66:
        /*0180*/ 	.byte	0x04, 0x2f
        /*0182*/ 	.short	(.L_68 - .L_67)
	.align		4
.L_67:
        /*0184*/ 	.word	index@(_Z26vlc_encode_kernel_sm64huffv)
        /*0188*/ 	.word	0x00000005


	//----- nvinfo : EIATTR_FRAME_SIZE
	.align		4
.L_68:
        /*018c*/ 	.byte	0x04, 0x11
        /*018e*/ 	.short	(.L_70 - .L_69)
	.align		4
.L_69:
        /*0190*/ 	.word	index@(_Z26vlc_encode_kernel_sm64huffv)
        /*0194*/ 	.word	0x00000000


	//----- nvinfo : EIATTR_REGCOUNT
	.align		4
.L_70:
        /*0198*/ 	.byte	0x04, 0x2f
        /*019a*/ 	.short	(.L_72 - .L_71)
	.align		4
.L_71:
        /*019c*/ 	.word	index@(_Z18histogram256Kernelv)
        /*01a0*/ 	.word	0x00000006


	//----- nvinfo : EIATTR_FRAME_SIZE
	.align		4
.L_72:
        /*01a4*/ 	.byte	0x04, 0x11
        /*01a6*/ 	.short	(.L_74 - .L_73)
	.align		4
.L_73:
        /*01a8*/ 	.word	index@(_Z18histogram256Kernelv)
        /*01ac*/ 	.word	0x00000000


	//----- nvinfo : EIATTR_REGCOUNT
	.align		4
.L_74:
        /*01b0*/ 	.byte	0x04, 0x2f
        /*01b2*/ 	.short	(.L_76 - .L_75)
	.align		4
.L_75:
        /*01b4*/ 	.word	index@(_Z13atomicInc_foov)
        /*01b8*/ 	.word	0x0000000c


	//----- nvinfo : EIATTR_FRAME_SIZE
	.align		4
.L_76:
        /*01bc*/ 	.byte	0x04, 0x11
        /*01be*/ 	.short	(.L_78 - .L_77)
	.align		4
.L_77:
        /*01c0*/ 	.word	index@(_Z13atomicInc_foov)
        /*01c4*/ 	.word	0x00000000


	//----- nvinfo : EIATTR_REGCOUNT
	.align		4
.L_78:
        /*01c8*/ 	.byte	0x04, 0x2f
        /*01ca*/ 	.short	(.L_80 - .L_79)
	.align		4
.L_79:
        /*01cc*/ 	.word	index@(_Z4testv)
        /*01d0*/ 	.word	0x0000000a


	//----- nvinfo : EIATTR_FRAME_SIZE
	.align		4
.L_80:
        /*01d4*/ 	.byte	0x04, 0x11
        /*01d6*/ 	.short	(.L_82 - .L_81)
	.align		4
.L_81:
        /*01d8*/ 	.word	index@(_Z4testv)
        /*01dc*/ 	.word	0x00000000


	//----- nvinfo : EIATTR_REGCOUNT
	.align		4
.L_82:
        /*01e0*/ 	.byte	0x04, 0x2f
        /*01e2*/ 	.short	(.L_84 - .L_83)
	.align		4
.L_83:
        /*01e4*/ 	.word	index@(_Z4testIiEvPT_)
        /*01e8*/ 	.word	0x00000012


	//----- nvinfo : EIATTR_FRAME_SIZE
	.align		4
.L_84:
        /*01ec*/ 	.byte	0x04, 0x11
        /*01ee*/ 	.short	(.L_86 - .L_85)
	.align		4
.L_85:
        /*01f0*/ 	.word	index@(_Z4testIiEvPT_)
        /*01f4*/ 	.word	0x00000000


	//----- nvinfo : EIATTR_REGCOUNT
	.align		4
.L_86:
        /*01f8*/ 	.byte	0x04, 0x2f
        /*01fa*/ 	.short	(.L_88 - .L_87)
	.align		4
.L_87:
        /*01fc*/ 	.word	index@(_Z4testIjEvPT_)
        /*0200*/ 	.word	0x00000012


	//----- nvinfo : EIATTR_FRAME_SIZE
	.align		4
.L_88:
        /*0204*/ 	.byte	0x04, 0x11
        /*0206*/ 	.short	(.L_90 - .L_89)
	.align		4
.L_89:
        /*0208*/ 	.word	index@(_Z4testIjEvPT_)
        /*020c*/ 	.word	0x00000000


	//----- nvinfo : EIATTR_MIN_STACK_SIZE
	.align		4
.L_90:
        /*0210*/ 	.byte	0x04, 0x12
        /*0212*/ 	.short	(.L_92 - .L_91)
	.align		4
.L_91:
        /*0214*/ 	.word	index@(_Z26vlc_encode_kernel_sm64huffv)
        /*0218*/ 	.word	0x00000000


	//----- nvinfo : EIATTR_MIN_STACK_SIZE
	.align		4
.L_92:
        /*021c*/ 	.byte	0x04, 0x12
        /*021e*/ 	.short	(.L_94 - .L_93)
	.align		4
.L_93:
        /*0220*/ 	.word	index@(_Z4testIjEvPT_)
        /*0224*/ 	.word	0x00000000


	//----- nvinfo : EIATTR_MIN_STACK_SIZE
	.align		4
.L_94:
        /*0228*/ 	.byte	0x04, 0x12
        /*022a*/ 	.short	(.L_96 - .L_95)
	.align		4
.L_95:
        /*022c*/ 	.word	index@(_Z4testIiEvPT_)
        /*0230*/ 	.word	0x00000000


	//----- nvinfo : EIATTR_MIN_STACK_SIZE
	.align		4
.L_96:
        /*0234*/ 	.byte	0x04, 0x12
        /*0236*/ 	.short	(.L_98 - .L_97)
	.align		4
.L_97:
        /*0238*/ 	.word	index@(_Z4testv)
        /*023c*/ 	.word	0x00000000


	//----- nvinfo : EIATTR_MIN_STACK_SIZE
	.align		4
.L_98:
        /*0240*/ 	.byte	0x04, 0x12
        /*0242*/ 	.short	(.L_100 - .L_99)
	.align		4
.L_99:
        /*0244*/ 	.word	index@(_Z13atomicInc_foov)
        /*0248*/ 	.word	0x00000000


	//----- nvinfo : EIATTR_MIN_STACK_SIZE
	.align		4
.L_100:
        /*024c*/ 	.byte	0x04, 0x12
        /*024e*/ 	.short	(.L_102 - .L_101)
	.align		4
.L_101:
        /*0250*/ 	.word	index@(_Z18histogram256Kernelv)
        /*0254*/ 	.word	0x00000000


	//----- nvinfo : EIATTR_MIN_STACK_SIZE
	.align		4
.L_102:
        /*0258*/ 	.byte	0x04, 0x12
        /*025a*/ 	.short	(.L_104 - .L_103)
	.align		4
.L_103:
        /*025c*/ 	.word	index@(_Z10mykernel_1PhlPj)
        /*0260*/ 	.word	0x00000000


	//----- nvinfo : EIATTR_MIN_STACK_SIZE
	.align		4
.L_104:
        /*0264*/ 	.byte	0x04, 0x12
        /*0266*/ 	.short	(.L_106 - .L_105)
	.align		4
.L_105:
        /*0268*/ 	.word	index@(_Z8mykernelPj)
        /*026c*/ 	.word	0x00000000


	//----- nvinfo : EIATTR_MIN_STACK_SIZE
	.align		4
.L_106:
        /*0270*/ 	.byte	0x04, 0x12
        /*0272*/ 	.short	(.L_108 - .L_107)
	.align		4
.L_107:
        /*0274*/ 	.word	index@(_Z1kv)
        /*0278*/ 	.word	0x00000000


	//----- nvinfo : EIATTR_MIN_STACK_SIZE
	.align		4
.L_108:
        /*027c*/ 	.byte	0x04, 0x12
        /*027e*/ 	.short	(.L_110 - .L_109)
	.align		4
.L_109:
        /*0280*/ 	.word	index@(_Z8kernel_2Pj)
        /*0284*/ 	.word	0x00000000


	//----- nvinfo : EIATTR_MIN_STACK_SIZE
	.align		4
.L_110:
        /*0288*/ 	.byte	0x04, 0x12
        /*028a*/ 	.short	(.L_112 - .L_111)
	.align		4
.L_111:
        /*028c*/ 	.word	index@(_Z8kernel_1Pj)
        /*0290*/ 	.word	0x00000000


	//----- nvinfo : EIATTR_MIN_STACK_SIZE
	.align		4
.L_112:
        /*0294*/ 	.byte	0x04, 0x12
        /*0296*/ 	.short	(.L_114 - .L_113)
	.align		4
.L_113:
        /*0298*/ 	.word	index@(_Z6kernelPj)
        /*029c*/ 	.word	0x00000000


	//----- nvinfo : EIATTR_MIN_STACK_SIZE
	.align		4
.L_114:
        /*02a0*/ 	.byte	0x04, 0x12
        /*02a2*/ 	.short	(.L_116 - .L_115)
	.align		4
.L_115:
        /*02a4*/ 	.word	index@(_Z5foo_7i)
        /*02a8*/ 	.word	0x00000000


	//----- nvinfo : EIATTR_MIN_STACK_SIZE
	.align		4
.L_116:
        /*02ac*/ 	.byte	0x04, 0x12
        /*02ae*/ 	.short	(.L_118 - .L_117)
	.align		4
.L_117:
        /*02b0*/ 	.word	index@(_Z5foo_6v)
        /*02b4*/ 	.word	0x00000000


	//----- nvinfo : EIATTR_MIN_STACK_SIZE
	.align		4
.L_118:
        /*02b8*/ 	.byte	0x04, 0x12
        /*02ba*/ 	.short	(.L_120 - .L_119)
	.align		4
.L_119:
        /*02bc*/ 	.word	index@(_Z5foo_5v)
        /*02c0*/ 	.word	0x00000000


	//----- nvinfo : EIATTR_MIN_STACK_SIZE
	.align		4
.L_120:
        /*02c4*/ 	.byte	0x04, 0x12
        /*02c6*/ 	.short	(.L_122 - .L_121)
	.align		4
.L_121:
        /*02c8*/ 	.word	index@(_Z5foo_4v)
        /*02cc*/ 	.word	0x00000000


	//----- nvinfo : EIATTR_MIN_STACK_SIZE
	.align		4
.L_122:
        /*02d0*/ 	.byte	0x04, 0x12
        /*02d2*/ 	.short	(.L_124 - .L_123)
	.align		4
.L_123:
        /*02d4*/ 	.word	index@(_Z5foo_3v)
        /*02d8*/ 	.word	0x00000000


	//----- nvinfo : EIATTR_MIN_STACK_SIZE
	.align		4
.L_124:
        /*02dc*/ 	.byte	0x04, 0x12
        /*02de*/ 	.short	(.L_126 - .L_125)
	.align		4
.L_125:
        /*02e0*/ 	.word	index@(_Z5foo_2v)
        /*02e4*/ 	.word	0x00000000


	//----- nvinfo : EIATTR_MIN_STACK_SIZE
	.align		4
.L_126:
        /*02e8*/ 	.byte	0x04, 0x12
        /*02ea*/ 	.short	(.L_128 - .L_127)
	.align		4
.L_127:
        /*02ec*/ 	.word	index@(_Z3foov)
        /*02f0*/ 	.word	0x00000000


	//----- nvinfo : EIATTR_MIN_STACK_SIZE
	.align		4
.L_128:
        /*02f4*/ 	.byte	0x04, 0x12
        /*02f6*/ 	.short	(.L_130 - .L_129)
	.align		4
.L_129:
        /*02f8*/ 	.word	index@(_Z4testIdEvPT_)
        /*02fc*/ 	.word	0x00000000


	//----- nvinfo : EIATTR_MIN_STACK_SIZE
	.align		4
.L_130:
        /*0300*/ 	.byte	0x04, 0x12
        /*0302*/ 	.short	(.L_132 - .L_131)
	.align		4
.L_131:
        /*0304*/ 	.word	index@(_Z4testIfEvPT_)
        /*0308*/ 	.word	0x00000000


	//----- nvinfo : EIATTR_MIN_STACK_SIZE
	.align		4
.L_132:
        /*030c*/ 	.byte	0x04, 0x12
        /*030e*/ 	.short	(.L_134 - .L_133)
	.align		4
.L_133:
        /*0310*/ 	.word	index@(_Z4testIyEvPT_)
        /*0314*/ 	.word	0x00000000
.L_134:


//--------------------- .nv.compat                --------------------------
	.section	.nv.compat,"",@"SHT_CUDA_COMPAT_INFO"
	.align	4
        /*0000*/ 	.byte	0x02, 0x09, 0x00, 0x00, 0x02, 0x02, 0x01, 0x00, 0x02, 0x05, 0x05, 0x00, 0x03, 0x07, 0x01, 0x01
        /*0010*/ 	.byte	0x02, 0x03, 0x00, 0x00, 0x02, 0x06, 0x01, 0x00, 0x04, 0x0b, 0x08, 0x00, 0x09, 0x00, 0x00, 0x00
        /*0020*/ 	.byte	0x00, 0x00, 0x00, 0x00


//--------------------- .nv.info._Z4testIjEvPT_   --------------------------
	.section	.nv.info._Z4testIjEvPT_,"",@"SHT_CUDA_INFO"
	.sectionflags	@""
	.align	4


	//----- nvinfo : EIATTR_CUDA_API_VERSION
	.align		4
        /*0000*/ 	.byte	0x04, 0x37
        /*0002*/ 	.short	(.L_136 - .L_135)
.L_135:
        /*0004*/ 	.word	0x00000082


	//----- nvinfo : EIATTR_KPARAM_INFO
	.align		4
.L_136:
        /*0008*/ 	.byte	0x04, 0x17
        /*000a*/ 	.short	(.L_138 - .L_137)
.L_137:
        /*000c*/ 	.word	0x00000000
        /*0010*/ 	.short	0x0000
        /*0012*/ 	.short	0x0000
        /*0014*/ 	.byte	0x00, 0xf5, 0x21, 0x00


	//----- nvinfo : EIATTR_SPARSE_MMA_MASK
	.align		4
.L_138:
        /*0018*/ 	.byte	0x03, 0x50
        /*001a*/ 	.short	0x0000


	//----- nvinfo : EIATTR_MAXREG_COUNT
	.align		4
        /*001c*/ 	.byte	0x03, 0x1b
        /*001e*/ 	.short	0x00ff


	//----- nvinfo : EIATTR_MERCURY_ISA_VERSION
	.align		4
        /*0020*/ 	.byte	0x03, 0x5f
        /*0022*/ 	.short	0x0101


	//----- nvinfo : EIATTR_INT_WARP_WIDE_INSTR_OFFSETS
	.align		4
        /*0024*/ 	.byte	0x04, 0x31
        /*0026*/ 	.short	(.L_140 - .L_139)


	//   ....[0]....
.L_139:
        /*0028*/ 	.word	0x00000050


	//   ....[1]....
        /*002c*/ 	.word	0x000000b0


	//   ....[2]....
        /*0030*/ 	.word	0x000000c0


	//   ....[3]....
        /*0034*/ 	.word	0x000000d0


	//   ....[4]....
        /*0038*/ 	.word	0x00000100


	//   ....[5]....
        /*003c*/ 	.word	0x00000270


	//   ....[6]....
        /*0040*/ 	.word	0x00000280


	//   ....[7]....
        /*0044*/ 	.word	0x000002a0


	//   ....[8]....
        /*0048*/ 	.word	0x000002c0


	//----- nvinfo : EIATTR_VRC_CTA_INIT_COUNT
	.align		4
.L_140:
        /*004c*/ 	.byte	0x02, 0x4a
	.zero		1
	.zero		1


	//----- nvinfo : EIATTR_EXIT_INSTR_OFFSETS
	.align		4
        /*0050*/ 	.byte	0x04, 0x1c
        /*0052*/ 	.short	(.L_142 - .L_141)


	//   ....[0]....
.L_141:
        /*0054*/ 	.word	0x00000330


	//----- nvinfo : EIATTR_CRS_STACK_SIZE
	.align		4
.L_142:
        /*0058*/ 	.byte	0x04, 0x1e
        /*005a*/ 	.short	(.L_144 - .L_143)
.L_143:
        /*005c*/ 	.word	0x00000000


	//----- nvinfo : EIATTR_CBANK_PARAM_SIZE
	.align		4
.L_144:
        /*0060*/ 	.byte	0x03, 0x19
        /*0062*/ 	.short	0x0008


	//----- nvinfo : EIATTR_PARAM_CBANK
	.align		4
        /*0064*/ 	.byte	0x04, 0x0a
        /*0066*/ 	.short	(.L_146 - .L_145)
	.align		4
.L_145:
        /*0068*/ 	.word	index@(.nv.constant0._Z4testIjEvPT_)
        /*006c*/ 	.short	0x0380
        /*006e*/ 	.short	0x0008


	//----- nvinfo : EIATTR_SW_WAR
	.align		4
.L_146:
        /*0070*/ 	.byte	0x04, 0x36
        /*0072*/ 	.short	(.L_148 - .L_147)
.L_147:
        /*0074*/ 	.word	0x00000008
.L_148:


//--------------------- .nv.info._Z4testIiEvPT_   --------------------------
	.section	.nv.info._Z4testIiEvPT_,"",@"SHT_CUDA_INFO"
	.sectionflags	@""
	.align	4


	//----- nvinfo : EIATTR_CUDA_API_VERSION
	.align		4
        /*0000*/ 	.byte	0x04, 0x37
        /*0002*/ 	.short	(.L_150 - .L_149)
.L_149:
        /*0004*/ 	.word	0x00000082


	//----- nvinfo : EIATTR_KPARAM_INFO
	.align		4
.L_150:
        /*0008*/ 	.byte	0x04, 0x17
        /*000a*/ 	.short	(.L_152 - .L_151)
.L_151:
        /*000c*/ 	.word	0x00000000
        /*0010*/ 	.short	0x0000
        /*0012*/ 	.short	0x0000
        /*0014*/ 	.byte	0x00, 0xf5, 0x21, 0x00


	//----- nvinfo : EIATTR_SPARSE_MMA_MASK
	.align		4
.L_152:
        /*0018*/ 	.byte	0x03, 0x50
        /*001a*/ 	.short	0x0000


	//----- nvinfo : EIATTR_MAXREG_COUNT
	.align		4
        /*001c*/ 	.byte	0x03, 0x1b
        /*001e*/ 	.short	0x00ff


	//----- nvinfo : EIATTR_MERCURY_ISA_VERSION
	.align		4
        /*0020*/ 	.byte	0x03, 0x5f
        /*0022*/ 	.short	0x0101


	//----- nvinfo : EIATTR_INT_WARP_WIDE_INSTR_OFFSETS
	.align		4
        /*0024*/ 	.byte	0x04, 0x31
        /*0026*/ 	.short	(.L_154 - .L_153)


	//   ....[0]....
.L_153:
        /*0028*/ 	.word	0x00000050


	//   ....[1]....
        /*002c*/ 	.word	0x000000b0


	//   ....[2]....
        /*0030*/ 	.word	0x000000c0


	//   ....[3]....
        /*0034*/ 	.word	0x000000d0


	//   ....[4]....
        /*0038*/ 	.word	0x00000100


	//   ....[5]....
        /*003c*/ 	.word	0x00000270


	//   ....[6]....
        /*0040*/ 	.word	0x00000280


	//   ....[7]....
        /*0044*/ 	.word	0x000002a0


	//   ....[8]....
        /*0048*/ 	.word	0x000002c0


	//----- nvinfo : EIATTR_VRC_CTA_INIT_COUNT
	.align		4
.L_154:
        /*004c*/ 	.byte	0x02, 0x4a
	.zero		1
	.zero		1


	//----- nvinfo : EIATTR_EXIT_INSTR_OFFSETS
	.align		4
        /*0050*/ 	.byte	0x04, 0x1c
        /*0052*/ 	.short	(.L_156 - .L_155)


	//   ....[0]....
.L_155:
        /*0054*/ 	.word	0x00000330


	//----- nvinfo : EIATTR_CRS_STACK_SIZE
	.align		4
.L_156:
        /*0058*/ 	.byte	0x04, 0x1e
        /*005a*/ 	.short	(.L_158 - .L_157)
.L_157:
        /*005c*/ 	.word	0x00000000


	//----- nvinfo : EIATTR_CBANK_PARAM_SIZE
	.align		4
.L_158:
        /*0060*/ 	.byte	0x03, 0x19
        /*0062*/ 	.short	0x0008


	//----- nvinfo : EIATTR_PARAM_CBANK
	.align		4
        /*0064*/ 	.byte	0x04, 0x0a
        /*0066*/ 	.short	(.L_160 - .L_159)
	.align		4
.L_159:
        /*0068*/ 	.word	index@(.nv.constant0._Z4testIiEvPT_)
        /*006c*/ 	.short	0x0380
        /*006e*/ 	.short	0x0008


	//----- nvinfo : EIATTR_SW_WAR
	.align		4
.L_160:
        /*0070*/ 	.byte	0x04, 0x36
        /*0072*/ 	.short	(.L_162 - .L_161)
.L_161:
        /*0074*/ 	.word	0x00000008
.L_162:


//--------------------- .nv.info._Z4testv         --------------------------
	.section	.nv.info._Z4testv,"",@"SHT_CUDA_INFO"
	.sectionflags	@""
	.align	4


	//----- nvinfo : EIATTR_CUDA_API_VERSION
	.align		4
        /*0000*/ 	.byte	0x04, 0x37
        /*0002*/ 	.short	(.L_164 - .L_163)
.L_163:
        /*0004*/ 	.word	0x00000082


	//----- nvinfo : EIATTR_SPARSE_MMA_MASK
	.align		4
.L_164:
        /*0008*/ 	.byte	0x03, 0x50
        /*000a*/ 	.short	0x0000


	//----- nvinfo : EIATTR_MAXREG_COUNT
	.align		4
        /*000c*/ 	.byte	0x03, 0x1b
        /*000e*/ 	.short	0x00ff


	//----- nvinfo : EIATTR_MERCURY_ISA_VERSION
	.align		4
        /*0010*/ 	.byte	0x03, 0x5f
        /*0012*/ 	.short	0x0101


	//----- nvinfo : EIATTR_INT_WARP_WIDE_INSTR_OFFSETS
	.align		4
        /*0014*/ 	.byte	0x04, 0x31
        /*0016*/ 	.short	(.L_166 - .L_165)


	//   ....[0]....
.L_165:
        /*0018*/ 	.word	0x00000020


	//----- nvinfo : EIATTR_VRC_CTA_INIT_COUNT
	.align		4
.L_166:
        /*001c*/ 	.byte	0x02, 0x4a
	.zero		1
	.zero		1


	//----- nvinfo : EIATTR_EXIT_INSTR_OFFSETS
	.align		4
        /*0020*/ 	.byte	0x04, 0x1c
        /*0022*/ 	.short	(.L_168 - .L_167)


	//   ....[0]....
.L_167:
        /*0024*/ 	.word	0x000001e0


	//   ....[1]....
        /*0028*/ 	.word	0x00000280


	//   ....[2]....
        /*002c*/ 	.word	0x000002b0


	//----- nvinfo : EIATTR_CRS_STACK_SIZE
	.align		4
.L_168:
        /*0030*/ 	.byte	0x04, 0x1e
        /*0032*/ 	.short	(.L_170 - .L_169)
.L_169:
        /*0034*/ 	.word	0x00000000


	//----- nvinfo : EIATTR_SW_WAR
	.align		4
.L_170:
        /*0038*/ 	.byte	0x04, 0x36
        /*003a*/ 	.short	(.L_172 - .L_171)
.L_171:
        /*003c*/ 	.word	0x00000008
.L_172:


//--------------------- .nv.info._Z13atomicInc_foov --------------------------
	.section	.nv.info._Z13atomicInc_foov,"",@"SHT_CUDA_INFO"
	.sectionflags	@""
	.align	4


	//----- nvinfo : EIATTR_CUDA_API_VERSION
	.align		4
        /*0000*/ 	.byte	0x04, 0x37
        /*0002*/ 	.short	(.L_174 - .L_173)
.L_173:
        /*0004*/ 	.word	0x00000082


	//----- nvinfo : EIATTR_SPARSE_MMA_MASK
	.align		4
.L_174:
        /*0008*/ 	.byte	0x03, 0x50
        /*000a*/ 	.short	0x0000


	//----- nvinfo : EIATTR_MAXREG_COUNT
	.align		4
        /*000c*/ 	.byte	0x03, 0x1b
        /*000e*/ 	.short	0x00ff


	//----- nvinfo : EIATTR_MERCURY_ISA_VERSION
	.align		4
        /*0010*/ 	.byte	0x03, 0x5f
        /*0012*/ 	.short	0x0101


	//----- nvinfo : EIATTR_VRC_CTA_INIT_COUNT
	.align		4
        /*0014*/ 	.byte	0x02, 0x4a
	.zero		1
	.zero		1


	//----- nvinfo : EIATTR_EXIT_INSTR_OFFSETS
	.align		4
        /*0018*/ 	.byte	0x04, 0x1c
        /*001a*/ 	.short	(.L_176 - .L_175)


	//   ....[0]....
.L_175:
        /*001c*/ 	.word	0x00000500


	//----- nvinfo : EIATTR_CRS_STACK_SIZE
	.align		4
.L_176:
        /*0020*/ 	.byte	0x04, 0x1e
        /*0022*/ 	.short	(.L_178 - .L_177)
.L_177:
        /*0024*/ 	.word	0x00000000


	//----- nvinfo : EIATTR_SW_WAR
	.align		4
.L_178:
        /*0028*/ 	.byte	0x04, 0x36
        /*002a*/ 	.short	(.L_180 - .L_179)
.L_179:
        /*002c*/ 	.word	0x00000008
.L_180:


//--------------------- .nv.info._Z18histogram256Kernelv --------------------------
	.section	.nv.info._Z18histogram256Kernelv,"",@"SHT_CUDA_INFO"
	.sectionflags	@""
	.align	4


	//----- nvinfo : EIATTR_CUDA_API_VERSION
	.align		4
        /*0000*/ 	.byte	0x04, 0x37
        /*0002*/ 	.short	(.L_182 - .L_181)
.L_181:
        /*0004*/ 	.word	0x00000082


	//----- nvinfo : EIATTR_SPARSE_MMA_MASK
	.align		4
.L_182:
        /*0008*/ 	.byte	0x03, 0x50
        /*000a*/ 	.short	0x0000


	//----- nvinfo : EIATTR_MAXREG_COUNT
	.align		4
        /*000c*/ 	.byte	0x03, 0x1b
        /*000e*/ 	.short	0x00ff


	//----- nvinfo : EIATTR_MERCURY_ISA_VERSION
	.align		4
        /*0010*/ 	.byte	0x03, 0x5f
        /*0012*/ 	.short	0x0101


	//----- nvinfo : EIATTR_VRC_CTA_INIT_COUNT
	.align		4
        /*0014*/ 	.byte	0x02, 0x4a
	.zero		1
	.zero		1


	//----- nvinfo : EIATTR_EXIT_INSTR_OFFSETS
	.align		4
        /*0018*/ 	.byte	0x04, 0x1c
        /*001a*/ 	.short	(.L_184 - .L_183)


	//   ....[0]....
.L_183:
        /*001c*/ 	.word	0x00000080


	//----- nvinfo : EIATTR_SW_WAR
	.align		4
.L_184:
        /*0020*/ 	.byte	0x04, 0x36
        /*0022*/ 	.short	(.L_186 - .L_185)
.L_185:
        /*0024*/ 	.word	0x00000008
.L_186:


//--------------------- .nv.info._Z26vlc_encode_kernel_sm64huffv --------------------------
	.section	.nv.info._Z26vlc_encode_kernel_sm64huffv,"",@"SHT_CUDA_INFO"
	.sectionflags	@""
	.align	4


	//----- nvinfo : EIATTR_CUDA_API_VERSION
	.align		4
        /*0000*/ 	.byte	0x04, 0x37
        /*0002*/ 	.short	(.L_188 - .L_187)
.L_187:
        /*0004*/ 	.word	0x00000082


	//----- nvinfo : EIATTR_SPARSE_MMA_MASK
	.align		4
.L_188:
        /*0008*/ 	.byte	0x03, 0x50
        /*000a*/ 	.short	0x0000


	//----- nvinfo : EIATTR_MAXREG_COUNT
	.align		4
        /*000c*/ 	.byte	0x03, 0x1b
        /*000e*/ 	.short	0x00ff


	//----- nvinfo : EIATTR_MERCURY_ISA_VERSION
	.align		4
        /*0010*/ 	.byte	0x03, 0x5f
        /*0012*/ 	.short	0x0101


	//----- nvinfo : EIATTR_INT_WARP_WIDE_INSTR_OFFSETS
	.align		4
        /*0014*/ 	.byte	0x04, 0x31
        /*0016*/ 	.short	(.L_190 - .L_189)


	//   ....[0]....
.L_189:
        /*0018*/ 	.word	0x00000040


	//   ....[1]....
        /*001c*/ 	.word	0x00000050


	//----- nvinfo : EIATTR_VRC_CTA_INIT_COUNT
	.align		4
.L_190:
        /*0020*/ 	.byte	0x02, 0x4a
	.zero		1
	.zero		1


	//----- nvinfo : EIATTR_EXIT_INSTR_OFFSETS
	.align		4
        /*0024*/ 	.byte	0x04, 0x1c
        /*0026*/ 	.short	(.L_192 - .L_191)


	//   ....[0]....
.L_191:
        /*0028*/ 	.word	0x000000c0


	//----- nvinfo : EIATTR_SW_WAR
	.align		4
.L_192:
        /*002c*/ 	.byte	0x04, 0x36
        /*002e*/ 	.short	(.L_194 - .L_193)
.L_193:
        /*0030*/ 	.word	0x00000008
.L_194:


//--------------------- .nv.info._Z10mykernel_1PhlPj --------------------------
	.section	.nv.info._Z10mykernel_1PhlPj,"",@"SHT_CUDA_INFO"
	.sectionflags	@""
	.align	4


	//----- nvinfo : EIATTR_CUDA_API_VERSION
	.align		4
        /*0000*/ 	.byte	0x04, 0x37
        /*0002*/ 	.short	(.L_196 - .L_195)
.L_195:
        /*0004*/ 	.word	0x00000082


	//----- nvinfo : EIATTR_KPARAM_INFO
	.align		4
.L_196:
        /*0008*/ 	.byte	0x04, 0x17
        /*000a*/ 	.short	(.L_198 - .L_197)
.L_197:
        /*000c*/ 	.word	0x00000000
        /*0010*/ 	.short	0x0002
        /*0012*/ 	.short	0x0010
        /*0014*/ 	.byte	0x00, 0xf5, 0x21, 0x00


	//----- nvinfo : EIATTR_KPARAM_INFO
	.align		4
.L_198:
        /*0018*/ 	.byte	0x04, 0x17
        /*001a*/ 	.short	(.L_200 - .L_199)
.L_199:
        /*001c*/ 	.word	0x00000000
        /*0020*/ 	.short	0x0001
        /*0022*/ 	.short	0x0008
        /*0024*/ 	.byte	0x00, 0xf0, 0x21, 0x00


	//----- nvinfo : EIATTR_KPARAM_INFO
	.align		4
.L_200:
        /*0028*/ 	.byte	0x04, 0x17
        /*002a*/ 	.short	(.L_202 - .L_201)
.L_201:
        /*002c*/ 	.word	0x00000000
        /*0030*/ 	.short	0x0000
        /*0032*/ 	.short	0x0000
        /*0034*/ 	.byte	0x00, 0xf5, 0x21, 0x00


	//----- nvinfo : EIATTR_SPARSE_MMA_MASK
	.align		4
.L_202:
        /*0038*/ 	.byte	0x03, 0x50
        /*003a*/ 	.short	0x0000


	//----- nvinfo : EIATTR_MAXREG_COUNT
	.align		4
        /*003c*/ 	.byte	0x03, 0x1b
        /*003e*/ 	.short	0x00ff


	//----- nvinfo : EIATTR_NUM_BARRIERS
	.align		4
        /*0040*/ 	.byte	0x02, 0x4c
        /*0042*/ 	.byte	0x01
	.zero		1


	//----- nvinfo : EIATTR_MERCURY_ISA_VERSION
	.align		4
        /*0044*/ 	.byte	0x03, 0x5f
        /*0046*/ 	.short	0x0101


	//----- nvinfo : EIATTR_VRC_CTA_INIT_COUNT
	.align		4
        /*0048*/ 	.byte	0x02, 0x4a
	.zero		1
	.zero		1


	//----- nvinfo : EIATTR_EXIT_INSTR_OFFSETS
	.align		4
        /*004c*/ 	.byte	0x04, 0x1c
        /*004e*/ 	.short	(.L_204 - .L_203)


	//   ....[0]....
.L_203:
        /*0050*/ 	.word	0x00000270


	//----- nvinfo : EIATTR_CRS_STACK_SIZE
	.align		4
.L_204:
        /*0054*/ 	.byte	0x04, 0x1e
        /*0056*/ 	.short	(.L_206 - .L_205)
.L_205:
        /*0058*/ 	.word	0x00000000


	//----- nvinfo : EIATTR_CBANK_PARAM_SIZE
	.align		4
.L_206:
        /*005c*/ 	.byte	0x03, 0x19
        /*005e*/ 	.short	0x0018


	//----- nvinfo : EIATTR_PARAM_CBANK
	.align		4
        /*0060*/ 	.byte	0x04, 0x0a
        /*0062*/ 	.short	(.L_208 - .L_207)
	.align		4
.L_207:
        /*0064*/ 	.word	index@(.nv.constant0._Z10mykernel_1PhlPj)
        /*0068*/ 	.short	0x0380
        /*006a*/ 	.short	0x0018


	//----- nvinfo : EIATTR_SW_WAR
	.align		4
.L_208:
        /*006c*/ 	.byte	0x04, 0x36
        /*006e*/ 	.short	(.L_210 - .L_209)
.L_209:
        /*0070*/ 	.word	0x00000008
.L_210:


//--------------------- .nv.info._Z8mykernelPj    --------------------------
	.section	.nv.info._Z8mykernelPj,"",@"SHT_CUDA_INFO"
	.sectionflags	@""
	.align	4


	//----- nvinfo : EIATTR_CUDA_API_VERSION
	.align		4
        /*0000*/ 	.byte	0x04, 0x37
        /*0002*/ 	.short	(.L_212 - .L_211)
.L_211:
        /*0004*/ 	.word	0x00000082


	//----- nvinfo : EIATTR_KPARAM_INFO
	.align		4
.L_212:
        /*0008*/ 	.byte	0x04, 0x17
        /*000a*/ 	.short	(.L_214 - .L_213)
.L_213:
        /*000c*/ 	.word	0x00000000
        /*0010*/ 	.short	0x0000
        /*0012*/ 	.short	0x0000
        /*0014*/ 	.byte	0x00, 0xf5, 0x21, 0x00


	//----- nvinfo : EIATTR_SPARSE_MMA_MASK
	.align		4
.L_214:
        /*0018*/ 	.byte	0x03, 0x50
        /*001a*/ 	.short	0x0000


	//----- nvinfo : EIATTR_MAXREG_COUNT
	.align		4
        /*001c*/ 	.byte	0x03, 0x1b
        /*001e*/ 	.short	0x00ff


	//----- nvinfo : EIATTR_MERCURY_ISA_VERSION
	.align		4
        /*0020*/ 	.byte	0x03, 0x5f
        /*0022*/ 	.short	0x0101


	//----- nvinfo : EIATTR_VRC_CTA_INIT_COUNT
	.align		4
        /*0024*/ 	.byte	0x02, 0x4a
	.zero		1
	.zero		1


	//----- nvinfo : EIATTR_EXIT_INSTR_OFFSETS
	.align		4
        /*0028*/ 	.byte	0x04, 0x1c
        /*002a*/ 	.short	(.L_216 - .L_215)


	//   ....[0]....
.L_215:
        /*002c*/ 	.word	0x00000100


	//----- nvinfo : EIATTR_CBANK_PARAM_SIZE
	.align		4
.L_216:
        /*0030*/ 	.byte	0x03, 0x19
        /*0032*/ 	.short	0x0008


	//----- nvinfo : EIATTR_PARAM_CBANK
	.align		4
        /*0034*/ 	.byte	0x04, 0x0a
        /*0036*/ 	.short	(.L_218 - .L_217)
	.align		4
.L_217:
        /*0038*/ 	.word	index@(.nv.constant0._Z8mykernelPj)
        /*003c*/ 	.short	0x0380
        /*003e*/ 	.short	0x0008


	//----- nvinfo : EIATTR_SW_WAR
	.align		4
.L_218:
        /*0040*/ 	.byte	0x04, 0x36
        /*0042*/ 	.short	(.L_220 - .L_219)
.L_219:
        /*0044*/ 	.word	0x00000008
.L_220:


//--------------------- .nv.info._Z1kv            --------------------------
	.section	.nv.info._Z1kv,"",@"SHT_CUDA_INFO"
	.sectionflags	@""
	.align	4


	//----- nvinfo : EIATTR_CUDA_API_VERSION
	.align		4
        /*0000*/ 	.byte	0x04, 0x37
        /*0002*/ 	.short	(.L_222 - .L_221)
.L_221:
        /*0004*/ 	.word	0x00000082


	//----- nvinfo : EIATTR_SPARSE_MMA_MASK
	.align		4
.L_222:
        /*0008*/ 	.byte	0x03, 0x50
        /*000a*/ 	.short	0x0000


	//----- nvinfo : EIATTR_MAXREG_COUNT
	.align		4
        /*000c*/ 	.byte	0x03, 0x1b
        /*000e*/ 	.short	0x00ff


	//----- nvinfo : EIATTR_MERCURY_ISA_VERSION
	.align		4
        /*0010*/ 	.byte	0x03, 0x5f
        /*0012*/ 	.short	0x0101


	//----- nvinfo : EIATTR_VRC_CTA_INIT_COUNT
	.align		4
        /*0014*/ 	.byte	0x02, 0x4a
	.zero		1
	.zero		1


	//----- nvinfo : EIATTR_SW_WAR
	.align		4
        /*0018*/ 	.byte	0x04, 0x36
        /*001a*/ 	.short	(.L_224 - .L_223)
.L_223:
        /*001c*/ 	.word	0x00000008
.L_224:


//--------------------- .nv.info._Z8kernel_2Pj    --------------------------
	.section	.nv.info._Z8kernel_2Pj,"",@"SHT_CUDA_INFO"
	.sectionflags	@""
	.align	4


	//----- nvinfo : EIATTR_CUDA_API_VERSION
	.align		4
        /*0000*/ 	.byte	0x04, 0x37
        /*0002*/ 	.short	(.L_226 - .L_225)
.L_225:
        /*0004*/ 	.word	0x00000082


	//----- nvinfo : EIATTR_KPARAM_INFO
	.align		4
.L_226:
        /*0008*/ 	.byte	0x04, 0x17
        /*000a*/ 	.short	(.L_228 - .L_227)
.L_227:
        /*000c*/ 	.word	0x00000000
        /*0010*/ 	.short	0x0000
        /*0012*/ 	.short	0x0000
        /*0014*/ 	.byte	0x00, 0xf5, 0x21, 0x00


	//----- nvinfo : EIATTR_SPARSE_MMA_MASK
	.align		4
.L_228:
        /*0018*/ 	.byte	0x03, 0x50
        /*001a*/ 	.short	0x0000


	//----- nvinfo : EIATTR_MAXREG_COUNT
	.align		4
        /*001c*/ 	.byte	0x03, 0x1b
        /*001e*/ 	.short	0x00ff


	//----- nvinfo : EIATTR_MERCURY_ISA_VERSION
	.align		4
        /*0020*/ 	.byte	0x03, 0x5f
        /*0022*/ 	.short	0x0101


	//----- nvinfo : EIATTR_INT_WARP_WIDE_INSTR_OFFSETS
	.align		4
        /*0024*/ 	.byte	0x04, 0x31
        /*0026*/ 	.short	(.L_230 - .L_229)


	//   ....[0]....
.L_229:
        /*0028*/ 	.word	0x00000060


	//   ....[1]....
        /*002c*/ 	.word	0x000000c0


	//----- nvinfo : EIATTR_VRC_CTA_INIT_COUNT
	.align		4
.L_230:
        /*0030*/ 	.byte	0x02, 0x4a
	.zero		1
	.zero		1


	//----- nvinfo : EIATTR_EXIT_INSTR_OFFSETS
	.align		4
        /*0034*/ 	.byte	0x04, 0x1c
        /*0036*/ 	.short	(.L_232 - .L_231)


	//   ....[0]....
.L_231:
        /*0038*/ 	.word	0x00000120


	//----- nvinfo : EIATTR_CBANK_PARAM_SIZE
	.align		4
.L_232:
        /*003c*/ 	.byte	0x03, 0x19
        /*003e*/ 	.short	0x0008


	//----- nvinfo : EIATTR_PARAM_CBANK
	.align		4
        /*0040*/ 	.byte	0x04, 0x0a
        /*0042*/ 	.short	(.L_234 - .L_233)
	.align		4
.L_233:
        /*0044*/ 	.word	index@(.nv.constant0._Z8kernel_2Pj)
        /*0048*/ 	.short	0x0380
        /*004a*/ 	.short	0x0008


	//----- nvinfo : EIATTR_SW_WAR
	.align		4
.L_234:
        /*004c*/ 	.byte	0x04, 0x36
        /*004e*/ 	.short	(.L_236 - .L_235)
.L_235:
        /*0050*/ 	.word	0x00000008
.L_236:


//--------------------- .nv.info._Z8kernel_1Pj    --------------------------
	.section	.nv.info._Z8kernel_1Pj,"",@"SHT_CUDA_INFO"
	.sectionflags	@""
	.align	4


	//----- nvinfo : EIATTR_CUDA_API_VERSION
	.align		4
        /*0000*/ 	.byte	0x04, 0x37
        /*0002*/ 	.short	(.L_238 - .L_237)
.L_237:
        /*0004*/ 	.word	0x00000082


	//----- nvinfo : EIATTR_KPARAM_INFO
	.align		4
.L_238:
        /*0008*/ 	.byte	0x04, 0x17
        /*000a*/ 	.short	(.L_240 - .L_239)
.L_239:
        /*000c*/ 	.word	0x00000000
        /*0010*/ 	.short	0x0000
        /*0012*/ 	.short	0x0000
        /*0014*/ 	.byte	0x00, 0xf5, 0x21, 0x00


	//----- nvinfo : EIATTR_SPARSE_MMA_MASK
	.align		4
.L_240:
        /*0018*/ 	.byte	0x03, 0x50
        /*001a*/ 	.short	0x0000


	//----- nvinfo : EIATTR_MAXREG_COUNT
	.align		4
        /*001c*/ 	.byte	0x03, 0x1b
        /*001e*/ 	.short	0x00ff


	//----- nvinfo : EIATTR_MERCURY_ISA_VERSION
	.align		4
        /*0020*/ 	.byte	0x03, 0x5f
        /*0022*/ 	.short	0x0101


	//----- nvinfo : EIATTR_INT_WARP_WIDE_INSTR_OFFSETS
	.align		4
        /*0024*/ 	.byte	0x04, 0x31
        /*0026*/ 	.short	(.L_242 - .L_241)


	//   ....[0]....
.L_241:
        /*0028*/ 	.word	0x00000060


	//   ....[1]....
        /*002c*/ 	.word	0x000000c0


	//----- nvinfo : EIATTR_VRC_CTA_INIT_COUNT
	.align		4
.L_242:
        /*0030*/ 	.byte	0x02, 0x4a
	.zero		1
	.zero		1


	//----- nvinfo : EIATTR_EXIT_INSTR_OFFSETS
	.align		4
        /*0034*/ 	.byte	0x04, 0x1c
        /*0036*/ 	.short	(.L_244 - .L_243)


	//   ....[0]....
.L_243:
        /*0038*/ 	.word	0x00000120


	//----- nvinfo : EIATTR_CBANK_PARAM_SIZE
	.align		4
.L_244:
        /*003c*/ 	.byte	0x03, 0x19
        /*003e*/ 	.short	0x0008


	//----- nvinfo : EIATTR_PARAM_CBANK
	.align		4
        /*0040*/ 	.byte	0x04, 0x0a
        /*0042*/ 	.short	(.L_246 - .L_245)
	.align		4
.L_245:
        /*0044*/ 	.word	index@(.nv.constant0._Z8kernel_1Pj)
        /*0048*/ 	.short	0x0380
        /*004a*/ 	.short	0x0008


	//----- nvinfo : EIATTR_SW_WAR
	.align		4
.L_246:
        /*004c*/ 	.byte	0x04, 0x36
        /*004e*/ 	.short	(.L_248 - .L_247)
.L_247:
        /*0050*/ 	.word	0x00000008
.L_248:


//--------------------- .nv.info._Z6kernelPj      --------------------------
	.section	.nv.info._Z6kernelPj,"",@"SHT_CUDA_INFO"
	.sectionflags	@""
	.align	4


	//----- nvinfo : EIATTR_CUDA_API_VERSION
	.align		4
        /*0000*/ 	.byte	0x04, 0x37
        /*0002*/ 	.short	(.L_250 - .L_249)
.L_249:
        /*0004*/ 	.word	0x00000082


	//----- nvinfo : EIATTR_KPARAM_INFO
	.align		4
.L_250:
        /*0008*/ 	.byte	0x04, 0x17
        /*000a*/ 	.short	(.L_252 - .L_251)
.L_251:
        /*000c*/ 	.word	0x00000000
        /*0010*/ 	.short	0x0000
        /*0012*/ 	.short	0x0000
        /*0014*/ 	.byte	0x00, 0xf5, 0x21, 0x00


	//----- nvinfo : EIATTR_SPARSE_MMA_MASK
	.align		4
.L_252:
        /*0018*/ 	.byte	0x03, 0x50
        /*001a*/ 	.short	0x0000


	//----- nvinfo : EIATTR_MAXREG_COUNT
	.align		4
        /*001c*/ 	.byte	0x03, 0x1b
        /*001e*/ 	.short	0x00ff


	//----- nvinfo : EIATTR_MERCURY_ISA_VERSION
	.align		4
        /*0020*/ 	.byte	0x03, 0x5f
        /*0022*/ 	.short	0x0101


	//----- nvinfo : EIATTR_INT_WARP_WIDE_INSTR_OFFSETS
	.align		4
        /*0024*/ 	.byte	0x04, 0x31
        /*0026*/ 	.short	(.L_254 - .L_253)


	//   ....[0]....
.L_253:
        /*0028*/ 	.word	0x00000060


	//   ....[1]....
        /*002c*/ 	.word	0x000000c0


	//----- nvinfo : EIATTR_VRC_CTA_INIT_COUNT
	.align		4
.L_254:
        /*0030*/ 	.byte	0x02, 0x4a
	.zero		1
	.zero		1


	//----- nvinfo : EIATTR_EXIT_INSTR_OFFSETS
	.align		4
        /*0034*/ 	.byte	0x04, 0x1c
        /*0036*/ 	.short	(.L_256 - .L_255)


	//   ....[0]....
.L_255:
        /*0038*/ 	.word	0x00000120


	//----- nvinfo : EIATTR_CBANK_PARAM_SIZE
	.align		4
.L_256:
        /*003c*/ 	.byte	0x03, 0x19
        /*003e*/ 	.short	0x0008


	//----- nvinfo : EIATTR_PARAM_CBANK
	.align		4
        /*0040*/ 	.byte	0x04, 0x0a
        /*0042*/ 	.short	(.L_258 - .L_257)
	.align		4
.L_257:
        /*0044*/ 	.word	index@(.nv.constant0._Z6kernelPj)
        /*0048*/ 	.short	0x0380
        /*004a*/ 	.short	0x0008


	//----- nvinfo : EIATTR_SW_WAR
	.align		4
.L_258:
        /*004c*/ 	.byte	0x04, 0x36
        /*004e*/ 	.short	(.L_260 - .L_259)
.L_259:
        /*0050*/ 	.word	0x00000008
.L_260:


//--------------------- .nv.info._Z5foo_7i        --------------------------
	.section	.nv.info._Z5foo_7i,"",@"SHT_CUDA_INFO"
	.sectionflags	@""
	.align	4


	//----- nvinfo : EIATTR_CUDA_API_VERSION
	.align		4
        /*0000*/ 	.byte	0x04, 0x37
        /*0002*/ 	.short	(.L_262 - .L_261)
.L_261:
        /*0004*/ 	.word	0x00000082


	//----- nvinfo : EIATTR_KPARAM_INFO
	.align		4
.L_262:
        /*0008*/ 	.byte	0x04, 0x17
        /*000a*/ 	.short	(.L_264 - .L_263)
.L_263:
        /*000c*/ 	.word	0x00000000
        /*0010*/ 	.short	0x0000
        /*0012*/ 	.short	0x0000
        /*0014*/ 	.byte	0x00, 0xf0, 0x11, 0x00


	//----- nvinfo : EIATTR_SPARSE_MMA_MASK
	.align		4
.L_264:
        /*0018*/ 	.byte	0x03, 0x50
        /*001a*/ 	.short	0x0000


	//----- nvinfo : EIATTR_MAXREG_COUNT
	.align		4
        /*001c*/ 	.byte	0x03, 0x1b
        /*001e*/ 	.short	0x00ff


	//----- nvinfo : EIATTR_MERCURY_ISA_VERSION
	.align		4
        /*0020*/ 	.byte	0x03, 0x5f
        /*0022*/ 	.short	0x0101


	//----- nvinfo : EIATTR_VRC_CTA_INIT_COUNT
	.align		4
        /*0024*/ 	.byte	0x02, 0x4a
	.zero		1
	.zero		1


	//----- nvinfo : EIATTR_EXIT_INSTR_OFFSETS
	.align		4
        /*0028*/ 	.byte	0x04, 0x1c
        /*002a*/ 	.short	(.L_266 - .L_265)


	//   ....[0]....
.L_265:
        /*002c*/ 	.word	0x00000080


	//----- nvinfo : EIATTR_CBANK_PARAM_SIZE
	.align		4
.L_266:
        /*0030*/ 	.byte	0x03, 0x19
        /*0032*/ 	.short	0x0004


	//----- nvinfo : EIATTR_PARAM_CBANK
	.align		4
        /*0034*/ 	.byte	0x04, 0x0a
        /*0036*/ 	.short	(.L_268 - .L_267)
	.align		4
.L_267:
        /*0038*/ 	.word	index@(.nv.constant0._Z5foo_7i)
        /*003c*/ 	.short	0x0380
        /*003e*/ 	.short	0x0004


	//----- nvinfo : EIATTR_SW_WAR
	.align		4
.L_268:
        /*0040*/ 	.byte	0x04, 0x36
        /*0042*/ 	.short	(.L_270 - .L_269)
.L_269:
        /*0044*/ 	.word	0x00000008
.L_270:


//--------------------- .nv.info._Z5foo_6v        --------------------------
	.section	.nv.info._Z5foo_6v,"",@"SHT_CUDA_INFO"
	.sectionflags	@""
	.align	4


	//----- nvinfo : EIATTR_CUDA_API_VERSION
	.align		4
        /*0000*/ 	.byte	0x04, 0x37
        /*0002*/ 	.short	(.L_272 - .L_271)
.L_271:
        /*0004*/ 	.word	0x00000082


	//----- nvinfo : EIATTR_SPARSE_MMA_MASK
	.align		4
.L_272:
        /*0008*/ 	.byte	0x03, 0x50
        /*000a*/ 	.short	0x0000


	//----- nvinfo : EIATTR_MAXREG_COUNT
	.align		4
        /*000c*/ 	.byte	0x03, 0x1b
        /*000e*/ 	.short	0x00ff


	//----- nvinfo : EIATTR_MERCURY_ISA_VERSION
	.align		4
        /*0010*/ 	.byte	0x03, 0x5f
        /*0012*/ 	.short	0x0101


	//----- nvinfo : EIATTR_VRC_CTA_INIT_COUNT
	.align		4
        /*0014*/ 	.byte	0x02, 0x4a
	.zero		1
	.zero		1


	//----- nvinfo : EIATTR_EXIT_INSTR_OFFSETS
	.align		4
        /*0018*/ 	.byte	0x04, 0x1c
        /*001a*/ 	.short	(.L_274 - .L_273)


	//   ....[0]....
.L_273:
        /*001c*/ 	.word	0x00000050


	//----- nvinfo : EIATTR_SW_WAR
	.align		4
.L_274:
        /*0020*/ 	.byte	0x04, 0x36
        /*0022*/ 	.short	(.L_276 - .L_275)
.L_275:
        /*0024*/ 	.word	0x00000008
.L_276:


//--------------------- .nv.info._Z5foo_5v        --------------------------
	.section	.nv.info._Z5foo_5v,"",@"SHT_CUDA_INFO"
	.sectionflags	@""
	.align	4


	//----- nvinfo : EIATTR_CUDA_API_VERSION
	.align		4
        /*0000*/ 	.byte	0x04, 0x37
        /*0002*/ 	.short	(.L_278 - .L_277)
.L_277:
        /*0004*/ 	.word	0x00000082


	//----- nvinfo : EIATTR_SPARSE_MMA_MASK
	.align		4
.L_278:
        /*0008*/ 	.byte	0x03, 0x50
        /*000a*/ 	.short	0x0000


	//----- nvinfo : EIATTR_MAXREG_COUNT
	.align		4
        /*000c*/ 	.byte	0x03, 0x1b
        /*000e*/ 	.short	0x00ff


	//----- nvinfo : EIATTR_MERCURY_ISA_VERSION
	.align		4
        /*0010*/ 	.byte	0x03, 0x5f
        /*0012*/ 	.short	0x0101


	//----- nvinfo : EIATTR_INT_WARP_WIDE_INSTR_OFFSETS
	.align		4
        /*0014*/ 	.byte	0x04, 0x31
        /*0016*/ 	.short	(.L_280 - .L_279)


	//   ....[0]....
.L_279:
        /*0018*/ 	.word	0x00000020


	//----- nvinfo : EIATTR_VRC_CTA_INIT_COUNT
	.align		4
.L_280:
        /*001c*/ 	.byte	0x02, 0x4a
	.zero		1
	.zero		1


	//----- nvinfo : EIATTR_EXIT_INSTR_OFFSETS
	.align		4
        /*0020*/ 	.byte	0x04, 0x1c
        /*0022*/ 	.short	(.L_282 - .L_281)


	//   ....[0]....
.L_281:
        /*0024*/ 	.word	0x000000c0


	//----- nvinfo : EIATTR_SW_WAR
	.align		4
.L_282:
        /*0028*/ 	.byte	0x04, 0x36
        /*002a*/ 	.short	(.L_284 - .L_283)
.L_283:
        /*002c*/ 	.word	0x00000008
.L_284:


//--------------------- .nv.info._Z5foo_4v        --------------------------
	.section	.nv.info._Z5foo_4v,"",@"SHT_CUDA_INFO"
	.sectionflags	@""
	.align	4


	//----- nvinfo : EIATTR_CUDA_API_VERSION
	.align		4
        /*0000*/ 	.byte	0x04, 0x37
        /*0002*/ 	.short	(.L_286 - .L_285)
.L_285:
        /*0004*/ 	.word	0x00000082


	//----- nvinfo : EIATTR_SPARSE_MMA_MASK
	.align		4
.L_286:
        /*0008*/ 	.byte	0x03, 0x50
        /*000a*/ 	.short	0x0000


	//----- nvinfo : EIATTR_MAXREG_COUNT
	.align		4
        /*000c*/ 	.byte	0x03, 0x1b
        /*000e*/ 	.short	0x00ff


	//----- nvinfo : EIATTR_MERCURY_ISA_VERSION
	.align		4
        /*0010*/ 	.byte	0x03, 0x5f
        /*0012*/ 	.short	0x0101


	//----- nvinfo : EIATTR_INT_WARP_WIDE_INSTR_OFFSETS
	.align		4
        /*0014*/ 	.byte	0x04, 0x31
        /*0016*/ 	.short	(.L_288 - .L_287)


	//   ....[0]....
.L_287:
        /*0018*/ 	.word	0x00000030


	//----- nvinfo : EIATTR_VRC_CTA_INIT_COUNT
	.align		4
.L_288:
        /*001c*/ 	.byte	0x02, 0x4a
	.zero		1
	.zero		1


	//----- nvinfo : EIATTR_EXIT_INSTR_OFFSETS
	.align		4
        /*0020*/ 	.byte	0x04, 0x1c
        /*0022*/ 	.short	(.L_290 - .L_289)


	//   ....[0]....
.L_289:
        /*0024*/ 	.word	0x000000d0


	//----- nvinfo : EIATTR_SW_WAR
	.align		4
.L_290:
        /*0028*/ 	.byte	0x04, 0x36
        /*002a*/ 	.short	(.L_292 - .L_291)
.L_291:
        /*002c*/ 	.word	0x00000008
.L_292:


//--------------------- .nv.info._Z5foo_3v        --------------------------
	.section	.nv.info._Z5foo_3v,"",@"SHT_CUDA_INFO"
	.sectionflags	@""
	.align	4


	//----- nvinfo : EIATTR_CUDA_API_VERSION
	.align		4
        /*0000*/ 	.byte	0x04, 0x37
        /*0002*/ 	.short	(.L_294 - .L_293)
.L_293:
        /*0004*/ 	.word	0x00000082


	//----- nvinfo : EIATTR_SPARSE_MMA_MASK
	.align		4
.L_294:
        /*0008*/ 	.byte	0x03, 0x50
        /*000a*/ 	.short	0x0000


	//----- nvinfo : EIATTR_MAXREG_COUNT
	.align		4
        /*000c*/ 	.byte	0x03, 0x1b
        /*000e*/ 	.short	0x00ff


	//----- nvinfo : EIATTR_MERCURY_ISA_VERSION
	.align		4
        /*0010*/ 	.byte	0x03, 0x5f
        /*0012*/ 	.short	0x0101


	//----- nvinfo : EIATTR_VRC_CTA_INIT_COUNT
	.align		4
        /*0014*/ 	.byte	0x02, 0x4a
	.zero		1
	.zero		1


	//----- nvinfo : EIATTR_EXIT_INSTR_OFFSETS
	.align		4
        /*0018*/ 	.byte	0x04, 0x1c
        /*001a*/ 	.short	(.L_296 - .L_295)


	//   ....[0]....
.L_295:
        /*001c*/ 	.word	0x00000050


	//----- nvinfo : EIATTR_SW_WAR
	.align		4
.L_296:
        /*0020*/ 	.byte	0x04, 0x36
        /*0022*/ 	.short	(.L_298 - .L_297)
.L_297:
        /*0024*/ 	.word	0x00000008
.L_298:


//--------------------- .nv.info._Z5foo_2v        --------------------------
	.section	.nv.info._Z5foo_2v,"",@"SHT_CUDA_INFO"
	.sectionflags	@""
	.align	4


	//----- nvinfo : EIATTR_CUDA_API_VERSION
	.align		4
        /*0000*/ 	.byte	0x04, 0x37
        /*0002*/ 	.short	(.L_300 - .L_299)
.L_299:
        /*0004*/ 	.word	0x00000082


	//----- nvinfo : EIATTR_SPARSE_MMA_MASK
	.align		4
.L_300:
        /*0008*/ 	.byte	0x03, 0x50
        /*000a*/ 	.short	0x0000


	//----- nvinfo : EIATTR_MAXREG_COUNT
	.align		4
        /*000c*/ 	.byte	0x03, 0x1b
        /*000e*/ 	.short	0x00ff


	//----- nvinfo : EIATTR_MERCURY_ISA_VERSION
	.align		4
        /*0010*/ 	.byte	0x03, 0x5f
        /*0012*/ 	.short	0x0101


	//----- nvinfo : EIATTR_VRC_CTA_INIT_COUNT
	.align		4
        /*0014*/ 	.byte	0x02, 0x4a
	.zero		1
	.zero		1


	//----- nvinfo : EIATTR_EXIT_INSTR_OFFSETS
	.align		4
        /*0018*/ 	.byte	0x04, 0x1c
        /*001a*/ 	.short	(.L_302 - .L_301)


	//   ....[0]....
.L_301:
        /*001c*/ 	.word	0x00000540


	//----- nvinfo : EIATTR_CRS_STACK_SIZE
	.align		4
.L_302:
        /*0020*/ 	.byte	0x04, 0x1e
        /*0022*/ 	.short	(.L_304 - .L_303)
.L_303:
        /*0024*/ 	.word	0x00000000


	//----- nvinfo : EIATTR_SW_WAR
	.align		4
.L_304:
        /*0028*/ 	.byte	0x04, 0x36
        /*002a*/ 	.short	(.L_306 - .L_305)
.L_305:
        /*002c*/ 	.word	0x00000008
.L_306:


//--------------------- .nv.info._Z3foov          --------------------------
	.section	.nv.info._Z3foov,"",@"SHT_CUDA_INFO"
	.sectionflags	@""
	.align	4


	//----- nvinfo : EIATTR_CUDA_API_VERSION
	.align		4
        /*0000*/ 	.byte	0x04, 0x37
        /*0002*/ 	.short	(.L_308 - .L_307)
.L_307:
        /*0004*/ 	.word	0x00000082


	//----- nvinfo : EIATTR_SPARSE_MMA_MASK
	.align		4
.L_308:
        /*0008*/ 	.byte	0x03, 0x50
        /*000a*/ 	.short	0x0000


	//----- nvinfo : EIATTR_MAXREG_COUNT
	.align		4
        /*000c*/ 	.byte	0x03, 0x1b
        /*000e*/ 	.short	0x00ff


	//----- nvinfo : EIATTR_MERCURY_ISA_VERSION
	.align		4
        /*0010*/ 	.byte	0x03, 0x5f
        /*0012*/ 	.short	0x0101


	//----- nvinfo : EIATTR_VRC_CTA_INIT_COUNT
	.align		4
        /*0014*/ 	.byte	0x02, 0x4a
	.zero		1
	.zero		1


	//----- nvinfo : EIATTR_EXIT_INSTR_OFFSETS
	.align		4
        /*0018*/ 	.byte	0x04, 0x1c
        /*001a*/ 	.short	(.L_310 - .L_309)


	//   ....[0]....
.L_309:
        /*001c*/ 	.word	0x000004d0


	//----- nvinfo : EIATTR_CRS_STACK_SIZE
	.align		4
.L_310:
        /*0020*/ 	.byte	0x04, 0x1e
        /*0022*/ 	.short	(.L_312 - .L_311)
.L_311:
        /*0024*/ 	.word	0x00000000


	//----- nvinfo : EIATTR_SW_WAR
	.align		4
.L_312:
        /*0028*/ 	.byte	0x04, 0x36
        /*002a*/ 	.short	(.L_314 - .L_313)
.L_313:
        /*002c*/ 	.word	0x00000008
.L_314:


//--------------------- .nv.info._Z4testIdEvPT_   --------------------------
	.section	.nv.info._Z4testIdEvPT_,"",@"SHT_CUDA_INFO"
	.sectionflags	@""
	.align	4


	//----- nvinfo : EIATTR_CUDA_API_VERSION
	.align		4
        /*0000*/ 	.byte	0x04, 0x37
        /*0002*/ 	.short	(.L_316 - .L_315)
.L_315:
        /*0004*/ 	.word	0x00000082


	//----- nvinfo : EIATTR_KPARAM_INFO
	.align		4
.L_316:
        /*0008*/ 	.byte	0x04, 0x17
        /*000a*/ 	.short	(.L_318 - .L_317)
.L_317:
        /*000c*/ 	.word	0x00000000
        /*0010*/ 	.short	0x0000
        /*0012*/ 	.short	0x0000
        /*0014*/ 	.byte	0x00, 0xf5, 0x21, 0x00


	//----- nvinfo : EIATTR_SPARSE_MMA_MASK
	.align		4
.L_318:
        /*0018*/ 	.byte	0x03, 0x50
        /*001a*/ 	.short	0x0000


	//----- nvinfo : EIATTR_MAXREG_COUNT
	.align		4
        /*001c*/ 	.byte	0x03, 0x1b
        /*001e*/ 	.short	0x00ff


	//----- nvinfo : EIATTR_MERCURY_ISA_VERSION
	.align		4
        /*0020*/ 	.byte	0x03, 0x5f
        /*0022*/ 	.short	0x0101


	//----- nvinfo : EIATTR_VRC_CTA_INIT_COUNT
	.align		4
        /*0024*/ 	.byte	0x02, 0x4a
	.zero		1
	.zero		1


	//----- nvinfo : EIATTR_EXIT_INSTR_OFFSETS
	.align		4
        /*0028*/ 	.byte	0x04, 0x1c
        /*002a*/ 	.short	(.L_320 - .L_319)


	//   ....[0]....
.L_319:
        /*002c*/ 	.word	0x00000060


	//----- nvinfo : EIATTR_CBANK_PARAM_SIZE
	.align		4
.L_320:
        /*0030*/ 	.byte	0x03, 0x19
        /*0032*/ 	.short	0x0008


	//----- nvinfo : EIATTR_PARAM_CBANK
	.align		4
        /*0034*/ 	.byte	0x04, 0x0a
        /*0036*/ 	.short	(.L_322 - .L_321)
	.align		4
.L_321:
        /*0038*/ 	.word	index@(.nv.constant0._Z4testIdEvPT_)
        /*003c*/ 	.short	0x0380
        /*003e*/ 	.short	0x0008


	//----- nvinfo : EIATTR_SW_WAR
	.align		4
.L_322:
        /*0040*/ 	.byte	0x04, 0x36
        /*0042*/ 	.short	(.L_324 - .L_323)
.L_323:
        /*0044*/ 	.word	0x00000008
.L_324:


//--------------------- .nv.info._Z4testIfEvPT_   --------------------------
	.section	.nv.info._Z4testIfEvPT_,"",@"SHT_CUDA_INFO"
	.sectionflags	@""
	.align	4


	//----- nvinfo : EIATTR_CUDA_API_VERSION
	.align		4
        /*0000*/ 	.byte	0x04, 0x37
        /*0002*/ 	.short	(.L_326 - .L_325)
.L_325:
        /*0004*/ 	.word	0x00000082


	//----- nvinfo : EIATTR_KPARAM_INFO
	.align		4
.L_326:
        /*0008*/ 	.byte	0x04, 0x17
        /*000a*/ 	.short	(.L_328 - .L_327)
.L_327:
        /*000c*/ 	.word	0x00000000
        /*0010*/ 	.short	0x0000
        /*0012*/ 	.short	0x0000
        /*0014*/ 	.byte	0x00, 0xf5, 0x21, 0x00


	//----- nvinfo : EIATTR_SPARSE_MMA_MASK
	.align		4
.L_328:
        /*0018*/ 	.byte	0x03, 0x50
        /*001a*/ 	.short	0x0000


	//----- nvinfo : EIATTR_MAXREG_COUNT
	.align		4
        /*001c*/ 	.byte	0x03, 0x1b
        /*001e*/ 	.short	0x00ff


	//----- nvinfo : EIATTR_MERCURY_ISA_VERSION
	.align		4
        /*0020*/ 	.byte	0x03, 0x5f
        /*0022*/ 	.short	0x0101


	//----- nvinfo : EIATTR_VRC_CTA_INIT_COUNT
	.align		4
        /*0024*/ 	.byte	0x02, 0x4a
	.zero		1
	.zero		1


	//----- nvinfo : EIATTR_EXIT_INSTR_OFFSETS
	.align		4
        /*0028*/ 	.byte	0x04, 0x1c
        /*002a*/ 	.short	(.L_330 - .L_329)


	//   ....[0]....
.L_329:
        /*002c*/ 	.word	0x000000c0


	//----- nvinfo : EIATTR_CBANK_PARAM_SIZE
	.align		4
.L_330:
        /*0030*/ 	.byte	0x03, 0x19
        /*0032*/ 	.short	0x0008


	//----- nvinfo : EIATTR_PARAM_CBANK
	.align		4
        /*0034*/ 	.byte	0x04, 0x0a
        /*0036*/ 	.short	(.L_332 - .L_331)
	.align		4
.L_331:
        /*0038*/ 	.word	index@(.nv.constant0._Z4testIfEvPT_)
        /*003c*/ 	.short	0x0380
        /*003e*/ 	.short	0x0008


	//----- nvinfo : EIATTR_SW_WAR
	.align		4
.L_332:
        /*0040*/ 	.byte	0x04, 0x36
        /*0042*/ 	.short	(.L_334 - .L_333)
.L_333:
        /*0044*/ 	.word	0x00000008
.L_334:


//--------------------- .nv.info._Z4testIyEvPT_   --------------------------
	.section	.nv.info._Z4testIyEvPT_,"",@"SHT_CUDA_INFO"
	.sectionflags	@""
	.align	4


	//----- nvinfo : EIATTR_CUDA_API_VERSION
	.align		4
        /*0000*/ 	.byte	0x04, 0x37
        /*0002*/ 	.short	(.L_336 - .L_335)
.L_335:
        /*0004*/ 	.word	0x00000082


	//----- nvinfo : EIATTR_KPARAM_INFO
	.align		4
.L_336:
        /*0008*/ 	.byte	0x04, 0x17
        /*000a*/ 	.short	(.L_338 - .L_337)
.L_337:
        /*000c*/ 	.word	0x00000000
        /*0010*/ 	.short	0x0000
        /*0012*/ 	.short	0x0000
        /*0014*/ 	.byte	0x00, 0xf5, 0x21, 0x00


	//----- nvinfo : EIATTR_SPARSE_MMA_MASK
	.align		4
.L_338:
        /*0018*/ 	.byte	0x03, 0x50
        /*001a*/ 	.short	0x0000


	//----- nvinfo : EIATTR_MAXREG_COUNT
	.align		4
        /*001c*/ 	.byte	0x03, 0x1b
        /*001e*/ 	.short	0x00ff


	//----- nvinfo : EIATTR_MERCURY_ISA_VERSION
	.align		4
        /*0020*/ 	.byte	0x03, 0x5f
        /*0022*/ 	.short	0x0101


	//----- nvinfo : EIATTR_VRC_CTA_INIT_COUNT
	.align		4
        /*0024*/ 	.byte	0x02, 0x4a
	.zero		1
	.zero		1


	//----- nvinfo : EIATTR_EXIT_INSTR_OFFSETS
	.align		4
        /*0028*/ 	.byte	0x04, 0x1c
        /*002a*/ 	.short	(.L_340 - .L_339)


	//   ....[0]....
.L_339:
        /*002c*/ 	.word	0x000000f0


	//----- nvinfo : EIATTR_CBANK_PARAM_SIZE
	.align		4
.L_340:
        /*0030*/ 	.byte	0x03, 0x19
        /*0032*/ 	.short	0x0008


	//----- nvinfo : EIATTR_PARAM_CBANK
	.align		4
        /*0034*/ 	.byte	0x04, 0x0a
        /*0036*/ 	.short	(.L_342 - .L_341)
	.align		4
.L_341:
        /*0038*/ 	.word	index@(.nv.constant0._Z4testIyEvPT_)
        /*003c*/ 	.short	0x0380
        /*003e*/ 	.short	0x0008


	//----- nvinfo : EIATTR_SW_WAR
	.align		4
.L_342:
        /*0040*/ 	.byte	0x04, 0x36
        /*0042*/ 	.short	(.L_344 - .L_343)
.L_343:
        /*0044*/ 	.word	0x00000008
.L_344:


//--------------------- .nv.callgraph             --------------------------
	.section	.nv.callgraph,"",@"SHT_CUDA_CALLGRAPH"
	.align	4
	.sectionentsize	8
	.align		4
        /*0000*/ 	.word	0x00000000
	.align		4
        /*0004*/ 	.word	0xffffffff
	.align		4
        /*0008*/ 	.word	0x00000000
	.align		4
        /*000c*/ 	.word	0xfffffffe
	.align		4
        /*0010*/ 	.word	0x00000000
	.align		4
        /*0014*/ 	.word	0xfffffffd
	.align		4
        /*0018*/ 	.word	0x00000000
	.align		4
        /*001c*/ 	.word	0xfffffffc


//--------------------- .nv.constant4             --------------------------
	.section	.nv.constant4,"a",@progbits
	.align	8
	.align		8
.nv.constant4:
        /*0000*/ 	.dword	d_error
	.align		8
        /*0008*/ 	.dword	dmem
	.align		8
        /*0010*/ 	.dword	g_mutex


//--------------------- .text._Z4testIjEvPT_      --------------------------
	.section	.text._Z4testIjEvPT_,"ax",@progbits
	.align	128
        .global         _Z4testIjEvPT_
        .type           _Z4testIjEvPT_,@function
        .size           _Z4testIjEvPT_,(.L_x_54 - _Z4testIjEvPT_)
        .other          _Z4testIjEvPT_,@"STO_CUDA_ENTRY STV_DEFAULT"
_Z4testIjEvPT_:
.text._Z4testIjEvPT_:
[----:B------:R-:W-:Y:S01]  /*0000*/  LDC R1, c[0x0][0x37c] ;  /* 0x0000df00ff017b82 */ /* 0x000fe20000000800 */
[----:B------:R-:W0:Y:S01]  /*0010*/  S2R R7, SR_TID.X ;  /* 0x0000000000077919 */ /* 0x000e220000002100 */
[----:B------:R-:W1:Y:S06]  /*0020*/  LDCU.64 UR6, c[0x0][0x380] ;  /* 0x00007000ff0677ac */ /* 0x000e6c0008000a00 */
[----:B------:R-:W2:Y:S01]  /*0030*/  LDC.64 R2, c[0x0][0x380] ;  /* 0x0000e000ff027b82 */ /* 0x000ea20000000a00 */
[----:B------:R-:W3:Y:S01]  /*0040*/  S2R R8, SR_LANEID ;  /* 0x0000000000087919 */ /* 0x000ee20000000000 */
[----:B------:R-:W-:Y:S01]  /*0050*/  VOTEU.ANY UR4, UPT, PT ;  /* 0x0000000000047886 */ /* 0x000fe200038e0100 */
[----:B------:R-:W2:Y:S01]  /*0060*/  LDCU.64 UR8, c[0x0][0x358] ;  /* 0x00006b00ff0877ac */ /* 0x000ea20008000a00 */
[----:B------:R-:W-:-:S02]  /*0070*/  UFLO.U32 UR4, UR4 ;  /* 0x00000004000472bd */ /* 0x000fc400080e0000 */
[----:B-1----:R-:W-:-:S06]  /*0080*/  UIADD3 UR5, UP0, UPT, UR6, 0x4, URZ ;  /* 0x0000000406057890 */ /* 0x002fcc000ff1e0ff */
[----:B------:R-:W-:Y:S01]  /*0090*/  MOV R4, UR5 ;  /* 0x0000000500047c02 */ /* 0x000fe20008000f00 */
[----:B0-----:R-:W-:Y:S01]  /*00a0*/  IMAD.MOV R0, RZ, RZ, -R7 ;  /* 0x000000ffff007224 */ /* 0x001fe200078e0a07 */
[----:B------:R-:W0:Y:S01]  /*00b0*/  REDUX.SUM UR10, R7 ;  /* 0x00000000070a73c4 */ /* 0x000e22000000c000 */
[C---:B------:R-:W-:Y:S02]  /*00c0*/  CREDUX.MAX UR6, R7.reuse ;  /* 0x00000000070672cc */ /* 0x040fe40000000000 */
[----:B------:R-:W-:Y:S02]  /*00d0*/  CREDUX.MIN UR12, R7 ;  /* 0x00000000070c72cc */ /* 0x000fe40000008000 */
[----:B---3--:R-:W-:Y:S01]  /*00e0*/  ISETP.EQ.U32.AND P0, PT, R8, UR4, PT ;  /* 0x0000000408007c0c */ /* 0x008fe2000bf02070 */
[----:B------:R-:W-:Y:S02]  /*00f0*/  UIADD3.X UR4, UPT, UPT, URZ, UR7, URZ, UP0, !UPT ;  /* 0x00000007ff047290 */ /* 0x000fe400087fe4ff */
[----:B------:R-:W1:Y:S04]  /*0100*/  REDUX.SUM UR11, R0 ;  /* 0x00000000000b73c4 */ /* 0x000e68000000c000 */
[----:B------:R-:W-:-:S02]  /*0110*/  IMAD.U32 R5, RZ, RZ, UR4 ;  /* 0x00000004ff057e24 */ /* 0x000fc4000f8e00ff */
[----:B------:R-:W-:Y:S02]  /*0120*/  MOV R13, UR6 ;  /* 0x00000006000d7c02 */ /* 0x000fe40008000f00 */
[----:B------:R-:W-:Y:S01]  /*0130*/  IMAD.U32 R15, RZ, RZ, UR12 ;  /* 0x0000000cff0f7e24 */ /* 0x000fe2000f8e00ff */
[----:B------:R-:W-:Y:S01]  /*0140*/  IADD3 R6, PT, PT, R7, -0x1, RZ ;  /* 0xffffffff07067810 */ /* 0x000fe20007ffe0ff */
[----:B0-----:R-:W-:-:S05]  /*0150*/  IMAD.U32 R9, RZ, RZ, UR10 ;  /* 0x0000000aff097e24 */ /* 0x001fca000f8e00ff */
[----:B--2---:R0:W-:Y:S01]  /*0160*/  @P0 REDG.E.ADD.STRONG.GPU desc[UR8][R2.64], R9 ;  /* 0x000000090200098e */ /* 0x0041e2000c12e108 */
[----:B-1----:R-:W-:-:S05]  /*0170*/  IMAD.U32 R11, RZ, RZ, UR11 ;  /* 0x0000000bff0b7e24 */ /* 0x002fca000f8e00ff */
[----:B------:R1:W-:Y:S04]  /*0180*/  @P0 REDG.E.ADD.STRONG.GPU desc[UR8][R4.64], R11 ;  /* 0x0000000b0400098e */ /* 0x0003e8000c12e108 */
[----:B------:R1:W5:Y:S04]  /*0190*/  ATOMG.E.EXCH.STRONG.GPU PT, RZ, desc[UR8][R4.64+0x4], R7 ;  /* 0x8000040704ff79a8 */ /* 0x000368000c1ef108 */
[----:B------:R1:W-:Y:S04]  /*01a0*/  @P0 REDG.E.MAX.STRONG.GPU desc[UR8][R4.64+0x8], R13 ;  /* 0x0000080d0400098e */ /* 0x0003e8000d12e108 */
[----:B------:R1:W-:Y:S04]  /*01b0*/  @P0 REDG.E.MIN.STRONG.GPU desc[UR8][R4.64+0xc], R15 ;  /* 0x00000c0f0400098e */ /* 0x0003e8000c92e108 */
[----:B------:R1:W-:Y:S04]  /*01c0*/  REDG.E.INC.STRONG.GPU desc[UR8][R4.64+0x10], R7 ;  /* 0x000010070400798e */ /* 0x0003e8000d92e108 */
[----:B------:R1:W-:Y:S04]  /*01d0*/  REDG.E.DEC.STRONG.GPU desc[UR8][R4.64+0x14], R7 ;  /* 0x000014070400798e */ /* 0x0003e8000e12e108 */
[----:B------:R1:W5:Y:S04]  /*01e0*/  ATOMG.E.CAS.STRONG.GPU PT, RZ, [R4+0x18], R6, R7 ;  /* 0x0000180604ff73a9 */ /* 0x00036800001ee107 */
[----:B0-----:R1:W5:Y:S01]  /*01f0*/  LDG.E R2, desc[UR8][R2.64+0x1c] ;  /* 0x00001c0802027981 */ /* 0x001362000c1e1900 */
[----:B------:R-:W-:Y:S01]  /*0200*/  BSSY B0, `(.L_x_0) ;  /* 0x0000006000007945 */ /* 0x000fe20003800000 */
.L_x_1:
[----:B------:R-:W-:Y:S05]  /*0210*/  YIELD ;  /* 0x0000000000007946 */ /* 0x000fea0003800000 */
[----:B-1---5:R-:W2:Y:S02]  /*0220*/  ATOMG.E.CAS.STRONG.GPU PT, R3, [R4+0x18], R2, R3 ;  /* 0x00001802040373a9 */ /* 0x022ea400001ee103 */
[----:B--2---:R-:W-:Y:S01]  /*0230*/  ISETP.NE.AND P0, PT, R2, R3, PT ;  /* 0x000000030200720c */ /* 0x004fe20003f05270 */
[----:B------:R-:W-:-:S12]  /*0240*/  IMAD.MOV.U32 R2, RZ, RZ, R3 ;  /* 0x000000ffff027224 */ /* 0x000fd800078e0003 */
[----:B------:R-:W-:Y:S05]  /*0250*/  @P0 BRA `(.L_x_1) ;  /* 0xfffffffc00ec0947 */ /* 0x000fea000383ffff */
[----:B------:R-:W-:Y:S05]  /*0260*/  BSYNC B0 ;  /* 0x0000000000007941 */ /* 0x000fea0003800000 */
.L_x_0:
[----:B------:R-:W0:Y:S01]  /*0270*/  REDUX UR5, R7 ;  /* 0x00000000070573c4 */ /* 0x000e220000000000 */
[----:B------:R-:W-:Y:S02]  /*0280*/  VOTEU.ANY UR4, UPT, PT ;  /* 0x0000000000047886 */ /* 0x000fe400038e0100 */
[----:B------:R-:W-:-:S05]  /*0290*/  UFLO.U32 UR4, UR4 ;  /* 0x00000004000472bd */ /* 0x000fca00080e0000 */
[----:B------:R-:W1:Y:S01]  /*02a0*/  REDUX.OR UR6, R7 ;  /* 0x00000000070673c4 */ /* 0x000e620000004000 */
[----:B------:R-:W-:-:S07]  /*02b0*/  ISETP.EQ.U32.AND P0, PT, R8, UR4, PT ;  /* 0x0000000408007c0c */ /* 0x000fce000bf02070 */
[----:B------:R-:W2:Y:S01]  /*02c0*/  REDUX.XOR UR7, R7 ;  /* 0x00000000070773c4 */ /* 0x000ea20000008000 */
[----:B0-----:R-:W-:-:S05]  /*02d0*/  MOV R3, UR5 ;  /* 0x0000000500037c02 */ /* 0x001fca0008000f00 */
[----:B------:R-:W-:Y:S01]  /*02e0*/  @P0 REDG.E.AND.STRONG.GPU desc[UR8][R4.64+0x1c], R3 ;  /* 0x00001c030400098e */ /* 0x000fe2000e92e108 */
[----:B-1----:R-:W-:-:S05]  /*02f0*/  IMAD.U32 R9, RZ, RZ, UR6 ;  /* 0x00000006ff097e24 */ /* 0x002fca000f8e00ff */
[----:B------:R-:W-:Y:S01]  /*0300*/  @P0 REDG.E.OR.STRONG.GPU desc[UR8][R4.64+0x20], R9 ;  /* 0x000020090400098e */ /* 0x000fe2000f12e108 */
[----:B--2---:R-:W-:-:S05]  /*0310*/  MOV R11, UR7 ;  /* 0x00000007000b7c02 */ /* 0x004fca0008000f00 */
[----:B------:R-:W-:Y:S01]  /*0320*/  @P0 REDG.E.XOR.STRONG.GPU desc[UR8][R4.64+0x24], R11 ;  /* 0x0000240b0400098e */ /* 0x000fe2000f92e108 */
[----:B------:R-:W-:Y:S05]  /*0330*/  EXIT ;  /* 0x000000000000794d */ /* 0x000fea0003800000 */
.L_x_2:
[----:B------:R-:W-:-:S00]  /*0340*/  BRA `(.L_x_2) ;  /* 0xfffffffc00fc7947 */ /* 0x000fc0000383ffff */
[----:B------:R-:W-:-:S00]  /*0350*/  NOP ;  /* 0x0000000000007918 */ /* 0x000fc00000000000 */
        /* <DEDUP_REMOVED lines=10> */
.L_x_54:


//--------------------- .text._Z4testIiEvPT_      --------------------------
	.section	.text._Z4testIiEvPT_,"ax",@progbits
	.align	128
        .global         _Z4testIiEvPT_
        .type           _Z4testIiEvPT_,@function
        .size           _Z4testIiEvPT_,(.L_x_55 - _Z4testIiEvPT_)
        .other          _Z4testIiEvPT_,@"STO_CUDA_ENTRY STV_DEFAULT"
_Z4testIiEvPT_:
.text._Z4testIiEvPT_:
        /* <DEDUP_REMOVED lines=12> */
[C---:B------:R-:W-:Y:S02]  /*00c0*/  CREDUX.MAX.S32 UR6, R7.reuse ;  /* 0x00000000070672cc */ /* 0x040fe40000000200 */
[----:B------:R-:W-:Y:S02]  /*00d0*/  CREDUX.MIN.S32 UR12, R7 ;  /* 0x00000000070c72cc */ /* 0x000fe40000008200 */
        /* <DEDUP_REMOVED lines=12> */
[----:B------:R1:W-:Y:S04]  /*01a0*/  @P0 REDG.E.MAX.S32.STRONG.GPU desc[UR8][R4.64+0x8], R13 ;  /* 0x0000080d0400098e */ /* 0x0003e8000d12e308 */
[----:B------:R1:W-:Y:S04]  /*01b0*/  @P0 REDG.E.MIN.S32.STRONG.GPU desc[UR8][R4.64+0xc], R15 ;  /* 0x00000c0f0400098e */ /* 0x0003e8000c92e308 */
[----:B------:R1:W-:Y:S04]  /*01c0*/  REDG.E.INC.STRONG.GPU desc[UR8][R4.64+0x10], R7 ;  /* 0x000010070400798e */ /* 0x0003e8000d92e108 */
[----:B------:R1:W-:Y:S04]  /*01d0*/  REDG.E.DEC.STRONG.GPU desc[UR8][R4.64+0x14], R7 ;  /* 0x000014070400798e */ /* 0x0003e8000e12e108 */
[----:B------:R1:W5:Y:S04]  /*01e0*/  ATOMG.E.CAS.STRONG.GPU PT, RZ, [R4+0x18], R6, R7 ;  /* 0x0000180604ff73a9 */ /* 0x00036800001ee107 */
[----:B0-----:R1:W5:Y:S01]  /*01f0*/  LDG.E R2, desc[UR8][R2.64+0x1c] ;  /* 0x00001c0802027981 */ /* 0x001362000c1e1900 */
[----:B------:R-:W-:Y:S01]  /*0200*/  BSSY B0, `(.L_x_3) ;  /* 0x0000006000007945 */ /* 0x000fe20003800000 */
.L_x_4:
[----:B------:R-:W-:Y:S05]  /*0210*/  YIELD ;  /* 0x0000000000007946 */ /* 0x000fea0003800000 */
[----:B-1---5:R-:W2:Y:S02]  /*0220*/  ATOMG.E.CAS.STRONG.GPU PT, R3, [R4+0x18], R2, R3 ;  /* 0x00001802040373a9 */ /* 0x022ea400001ee103 */
[----:B--2---:R-:W-:Y:S01]  /*0230*/  ISETP.NE.AND P0, PT, R2, R3, PT ;  /* 0x000000030200720c */ /* 0x004fe20003f05270 */
[----:B------:R-:W-:-:S12]  /*0240*/  IMAD.MOV.U32 R2, RZ, RZ, R3 ;  /* 0x000000ffff027224 */ /* 0x000fd800078e0003 */
[----:B------:R-:W-:Y:S05]  /*0250*/  @P0 BRA `(.L_x_4) ;  /* 0xfffffffc00ec0947 */ /* 0x000fea000383ffff */
[----:B------:R-:W-:Y:S05]  /*0260*/  BSYNC B0 ;  /* 0x0000000000007941 */ /* 0x000fea0003800000 */
.L_x_3:
        /* <DEDUP_REMOVED lines=13> */
.L_x_5:
        /* <DEDUP_REMOVED lines=12> */
.L_x_55:


//--------------------- .text._Z4testv            --------------------------
	.section	.text._Z4testv,"ax",@progbits
	.align	128
        .global         _Z4testv
        .type           _Z4testv,@function
        .size           _Z4testv,(.L_x_56 - _Z4testv)
        .other          _Z4testv,@"STO_CUDA_ENTRY STV_DEFAULT"
_Z4testv:
.text._Z4testv:
[----:B------:R-:W0:Y:S01]  /*0000*/  LDC R1, c[0x0][0x37c] ;  /* 0x0000df00ff017b82 */ /* 0x000e220000000800 */
[----:B------:R-:W1:Y:S01]  /*0010*/  S2R R0, SR_LANEID ;  /* 0x0000000000007919 */ /* 0x000e620000000000 */
[----:B------:R-:W-:Y:S01]  /*0020*/  VOTEU.ANY UR4, UPT, PT ;  /* 0x0000000000047886 */ /* 0x000fe200038e0100 */
[----:B------:R-:W2:Y:S01]  /*0030*/  LDCU.64 UR8, c[0x0][0x358] ;  /* 0x00006b00ff0877ac */ /* 0x000ea20008000a00 */
[----:B------:R-:W-:Y:S01]  /*0040*/  BSSY.RECONVERGENT B0, `(.L_x_6) ;  /* 0x0000018000007945 */ /* 0x000fe20003800200 */
[----:B------:R-:W-:Y:S02]  /*0050*/  UFLO.U32 UR5, UR4 ;  /* 0x00000004000572bd */ /* 0x000fe400080e0000 */
[----:B------:R-:W-:-:S04]  /*0060*/  UPOPC UR6, UR4 ;  /* 0x00000004000672bf */ /* 0x000fc80008000000 */
[----:B-1----:R-:W-:-:S13]  /*0070*/  ISETP.EQ.U32.AND P0, PT, R0, UR5, PT ;  /* 0x0000000500007c0c */ /* 0x002fda000bf02070 */
[----:B--2---:R-:W-:Y:S05]  /*0080*/  @!P0 BRA `(.L_x_7) ;  /* 0x00000000004c8947 */ /* 0x004fea0003800000 */
[----:B------:R-:W-:Y:S01]  /*0090*/  USHF.L.U32 UR7, UR6, 0x1f, URZ ;  /* 0x0000001f06077899 */ /* 0x000fe200080006ff */
[----:B------:R-:W-:-:S05]  /*00a0*/  IMAD.MOV.U32 R2, RZ, RZ, RZ ;  /* 0x000000ffff027224 */ /* 0x000fca00078e00ff */
[----:B------:R-:W-:-:S05]  /*00b0*/  IMAD.U32 R3, RZ, RZ, UR7 ;  /* 0x00000007ff037e24 */ /* 0x000fca000f8e00ff */
[----:B0-----:R0:W-:Y:S02]  /*00c0*/  ATOM.E.ADD.64.STRONG.GPU P0, RZ, desc[UR8][R0.64], R2 ;  /* 0x8000000200ff798a */ /* 0x0011e4000810f508 */
[----:B0-----:R-:W-:Y:S05]  /*00d0*/  @P0 BRA `(.L_x_7) ;  /* 0x0000000000380947 */ /* 0x001fea0003800000 */
[----:B------:R-:W0:Y:S02]  /*00e0*/  QSPC.E.S P0, RZ, [R0] ;  /* 0x0000000000ff73aa */ /* 0x000e240000000500 */
[----:B0-----:R-:W-:Y:S05]  /*00f0*/  @!P0 BRA `(.L_x_8) ;  /* 0x0000000000208947 */ /* 0x001fea0003800000 */
[----:B------:R-:W-:-:S05]  /*0100*/  UMOV UR4, UR4 ;  /* 0x0000000400047c82 */ /* 0x000fca0008000000 */
.L_x_9:
[----:B------:R-:W0:Y:S01]  /*0110*/  LDS.64 R4, [UR4] ;  /* 0x00000004ff047984 */ /* 0x000e220008000a00 */
[----:B------:R-:W-:Y:S01]  /*0120*/  IMAD.U32 R3, RZ, RZ, UR4 ;  /* 0x00000004ff037e24 */ /* 0x000fe2000f8e00ff */
[----:B0-----:R-:W-:-:S04]  /*0130*/  IADD3 R6, P0, PT, RZ, R4, RZ ;  /* 0x00000004ff067210 */ /* 0x001fc80007f1e0ff */
[----:B------:R-:W-:-:S08]  /*0140*/  IADD3.X R7, PT, PT, R5, UR7, RZ, P0, !PT ;  /* 0x0000000705077c10 */ /* 0x000fd000087fe4ff */
[----:B------:R-:W0:Y:S02]  /*0150*/  ATOMS.CAST.SPIN.64 P0, [R3], R4, R6 ;  /* 0x000000040300758d */ /* 0x000e240001800406 */
[----:B0-----:R-:W-:Y:S05]  /*0160*/  @!P0 BRA `(.L_x_9) ;  /* 0xfffffffc00e88947 */ /* 0x001fea000383ffff */
[----:B------:R-:W-:Y:S05]  /*0170*/  BRA `(.L_x_7) ;  /* 0x0000000000107947 */ /* 0x000fea0003800000 */
.L_x_8:
[----:B------:R-:W2:Y:S02]  /*0180*/  LD.E.64 R2, desc[UR8][R0.64] ;  /* 0x0000000800027980 */ /* 0x000ea4000c101b00 */
[----:B--2---:R-:W-:-:S04]  /*0190*/  IADD3 R2, P0, PT, RZ, R2, RZ ;  /* 0x00000002ff027210 */ /* 0x004fc80007f1e0ff */
[----:B------:R-:W-:-:S05]  /*01a0*/  IADD3.X R3, PT, PT, R3, UR7, RZ, P0, !PT ;  /* 0x0000000703037c10 */ /* 0x000fca00087fe4ff */
[----:B------:R1:W-:Y:S04]  /*01b0*/  ST.E.64 desc[UR8][R0.64], R2 ;  /* 0x0000000200007985 */ /* 0x0003e8000c101b08 */
.L_x_7:
[----:B------:R-:W-:Y:S05]  /*01c0*/  BSYNC.RECONVERGENT B0 ;  /* 0x0000000000007941 */ /* 0x000fea0003800200 */
.L_x_6:
[----:B0-----:R0:W-:Y:S02]  /*01d0*/  ATOM.E.OR.64.STRONG.GPU P0, RZ, desc[UR8][R0.64], RZ ;  /* 0x800000ff00ff798a */ /* 0x0011e4000b10f508 */
[----:B0-----:R-:W-:Y:S05]  /*01e0*/  @P0 EXIT ;  /* 0x000000000000094d */ /* 0x001fea0003800000 */
[----:B------:R-:W0:Y:S02]  /*01f0*/  QSPC.E.S P0, RZ, [R0] ;  /* 0x0000000000ff73aa */ /* 0x000e240000000500 */
[----:B0-----:R-:W-:Y:S05]  /*0200*/  @!P0 BRA `(.L_x_10) ;  /* 0x0000000000208947 */ /* 0x001fea0003800000 */
[----:B------:R-:W-:-:S05]  /*0210*/  UMOV UR4, UR4 ;  /* 0x0000000400047c82 */ /* 0x000fca0008000000 */
.L_x_11:
[----:B------:R-:W0:Y:S01]  /*0220*/  LDS.64 R4, [UR4] ;  /* 0x00000004ff047984 */ /* 0x000e220008000a00 */
[----:B-1----:R-:W-:Y:S01]  /*0230*/  MOV R3, UR4 ;  /* 0x0000000400037c02 */ /* 0x002fe20008000f00 */
[----:B0-----:R-:W-:Y:S01]  /*0240*/  IMAD.MOV.U32 R6, RZ, RZ, R4 ;  /* 0x000000ffff067224 */ /* 0x001fe200078e0004 */
[----:B------:R-:W-:-:S05]  /*0250*/  MOV R7, R5 ;  /* 0x0000000500077202 */ /* 0x000fca0000000f00 */
[----:B------:R-:W0:Y:S02]  /*0260*/  ATOMS.CAST.SPIN.64 P0, [R3], R4, R6 ;  /* 0x000000040300758d */ /* 0x000e240001800406 */
[----:B0-----:R-:W-:Y:S05]  /*0270*/  @!P0 BRA `(.L_x_11) ;  /* 0xfffffffc00e88947 */ /* 0x001fea000383ffff */
[----:B------:R-:W-:Y:S05]  /*0280*/  EXIT ;  /* 0x000000000000794d */ /* 0x000fea0003800000 */
.L_x_10:
[----:B-1----:R-:W2:Y:S04]  /*0290*/  LD.E.64 R2, desc[UR8][R2.64] ;  /* 0x0000000802027980 */ /* 0x002ea8000c101b00 */
[----:B--2---:R-:W-:Y:S01]  /*02a0*/  ST.E.64 desc[UR8][R0.64], R2 ;  /* 0x0000000200007985 */ /* 0x004fe2000c101b08 */
[----:B------:R-:W-:Y:S05]  /*02b0*/  EXIT ;  /* 0x000000000000794d */ /* 0x000fea0003800000 */
.L_x_12:
        /* <DEDUP_REMOVED lines=12> */
.L_x_56:


//--------------------- .text._Z13atomicInc_foov  --------------------------
	.section	.text._Z13atomicInc_foov,"ax",@progbits
	.align	128
        .global         _Z13atomicInc_foov
        .type           _Z13atomicInc_foov,@function
        .size           _Z13atomicInc_foov,(.L_x_57 - _Z13atomicInc_foov)
        .other          _Z13atomicInc_foov,@"STO_CUDA_ENTRY STV_DEFAULT"
_Z13atomicInc_foov:
.text._Z13atomicInc_foov:
[----:B------:R-:W-:Y:S01]  /*0000*/  LDC R1, c[0x0][0x37c] ;  /* 0x0000df00ff017b82 */ /* 0x000fe20000000800 */
[----:B------:R-:W0:Y:S01]  /*0010*/  S2R R3, SR_TID.X ;  /* 0x0000000000037919 */ /* 0x000e220000002100 */
[----:B------:R-:W-:Y:S01]  /*0020*/  BSSY.RECONVERGENT B0, `(.L_x_13) ;  /* 0x0000048000007945 */ /* 0x000fe20003800200 */
[----:B0-----:R-:W-:-:S13]  /*0030*/  ISETP.GT.U32.AND P0, PT, R3, 0x3f, PT ;  /* 0x0000003f0300780c */ /* 0x001fda0003f04070 */
[----:B------:R-:W-:Y:S05]  /*0040*/  @P0 BRA `(.L_x_14) ;  /* 0x0000000400140947 */ /* 0x000fea0003800000 */
[----:B------:R-:W0:Y:S01]  /*0050*/  LDC R0, c[0x0][0x360] ;  /* 0x0000d800ff007b82 */ /* 0x000e220000000800 */
[----:B------:R-:W-:Y:S01]  /*0060*/  BSSY.RECONVERGENT B1, `(.L_x_15) ;  /* 0x000002d000017945 */ /* 0x000fe20003800200 */
[----:B0-----:R-:W0:Y:S01]  /*0070*/  I2F.U32.RP R8, R0 ;  /* 0x0000000000087306 */ /* 0x001e220000209000 */
[----:B------:R-:W-:Y:S01]  /*0080*/  IMAD.IADD R2, R3, 0x1, R0 ;  /* 0x0000000103027824 */ /* 0x000fe200078e0200 */
[----:B------:R-:W-:-:S04]  /*0090*/  ISETP.NE.U32.AND P2, PT, R0, RZ, PT ;  /* 0x000000ff0000720c */ /* 0x000fc80003f45070 */
[C---:B------:R-:W-:Y:S02]  /*00a0*/  ISETP.GE.U32.AND P0, PT, R2.reuse, 0x40, PT ;  /* 0x000000400200780c */ /* 0x040fe40003f06070 */
[----:B------:R-:W-:Y:S02]  /*00b0*/  VIMNMX.U32 R7, PT, PT, R2, 0x40, !PT ;  /* 0x0000004002077848 */ /* 0x000fe40007fe0000 */
[----:B------:R-:W-:-:S04]  /*00c0*/  SEL R6, RZ, 0x1, P0 ;  /* 0x00000001ff067807 */ /* 0x000fc80000000000 */
[----:B------:R-:W-:Y:S01]  /*00d0*/  IADD3 R7, PT, PT, R7, -R2, -R6 ;  /* 0x8000000207077210 */ /* 0x000fe20007ffe806 */
[----:B0-----:R-:W0:Y:S02]  /*00e0*/  MUFU.RCP R8, R8 ;  /* 0x0000000800087308 */ /* 0x001e240000001000 */
[----:B0-----:R-:W-:-:S06]  /*00f0*/  VIADD R4, R8, 0xffffffe ;  /* 0x0ffffffe08047836 */ /* 0x001fcc0000000000 */
[----:B------:R0:W1:Y:S02]  /*0100*/  F2I.FTZ.U32.TRUNC.NTZ R5, R4 ;  /* 0x0000000400057305 */ /* 0x000064000021f000 */
[----:B0-----:R-:W-:Y:S02]  /*0110*/  HFMA2 R4, -RZ, RZ, 0, 0 ;  /* 0x00000000ff047431 */ /* 0x001fe400000001ff */
[----:B-1----:R-:W-:-:S04]  /*0120*/  IMAD.MOV R9, RZ, RZ, -R5 ;  /* 0x000000ffff097224 */ /* 0x002fc800078e0a05 */
[----:B------:R-:W-:-:S04]  /*0130*/  IMAD R9, R9, R0, RZ ;  /* 0x0000000009097224 */ /* 0x000fc800078e02ff */
[----:B------:R-:W-:-:S06]  /*0140*/  IMAD.HI.U32 R8, R5, R9, R4 ;  /* 0x0000000905087227 */ /* 0x000fcc00078e0004 */
[----:B------:R-:W-:-:S04]  /*0150*/  IMAD.HI.U32 R5, R8, R7, RZ ;  /* 0x0000000708057227 */ /* 0x000fc800078e00ff */
[----:B------:R-:W-:-:S04]  /*0160*/  IMAD.MOV R2, RZ, RZ, -R5 ;  /* 0x000000ffff027224 */ /* 0x000fc800078e0a05 */
[----:B------:R-:W-:-:S05]  /*0170*/  IMAD R7, R0, R2, R7 ;  /* 0x0000000200077224 */ /* 0x000fca00078e0207 */
[----:B------:R-:W-:-:S13]  /*0180*/  ISETP.GE.U32.AND P0, PT, R7, R0, PT ;  /* 0x000000000700720c */ /* 0x000fda0003f06070 */
[----:B------:R-:W-:Y:S02]  /*0190*/  @P0 IMAD.IADD R7, R7, 0x1, -R0 ;  /* 0x0000000107070824 */ /* 0x000fe400078e0a00 */
[----:B------:R-:W-:-:S03]  /*01a0*/  @P0 VIADD R5, R5, 0x1 ;  /* 0x0000000105050836 */ /* 0x000fc60000000000 */
[----:B------:R-:W-:-:S13]  /*01b0*/  ISETP.GE.U32.AND P1, PT, R7, R0, PT ;  /* 0x000000000700720c */ /* 0x000fda0003f26070 */
[----:B------:R-:W-:Y:S02]  /*01c0*/  @P1 IADD3 R5, PT, PT, R5, 0x1, RZ ;  /* 0x0000000105051810 */ /* 0x000fe40007ffe0ff */
[----:B------:R-:W-:-:S05]  /*01d0*/  @!P2 LOP3.LUT R5, RZ, R0, RZ, 0x33, !PT ;  /* 0x00000000ff05a212 */ /* 0x000fca00078e33ff */
[----:B------:R-:W-:-:S05]  /*01e0*/  IMAD.IADD R2, R6, 0x1, R5 ;  /* 0x0000000106027824 */ /* 0x000fca00078e0205 */
[C---:B------:R-:W-:Y:S02]  /*01f0*/  LOP3.LUT R4, R2.reuse, 0x3, RZ, 0xc0, !PT ;  /* 0x0000000302047812 */ /* 0x040fe400078ec0ff */
[----:B------:R-:W-:Y:S02]  /*0200*/  ISETP.GE.U32.AND P1, PT, R2, 0x3, PT ;  /* 0x000000030200780c */ /* 0x000fe40003f26070 */
[----:B------:R-:W-:-:S13]  /*0210*/  ISETP.NE.AND P0, PT, R4, 0x3, PT ;  /* 0x000000030400780c */ /* 0x000fda0003f05270 */
[----:B------:R-:W-:Y:S05]  /*0220*/  @!P0 BRA `(.L_x_16) ;  /* 0x0000000000408947 */ /* 0x000fea0003800000 */
[----:B------:R-:W0:Y:S01]  /*0230*/  S2R R5, SR_CgaCtaId ;  /* 0x0000000000057919 */ /* 0x000e220000008800 */
[----:B------:R-:W-:Y:S01]  /*0240*/  MOV R4, 0x400 ;  /* 0x0000040000047802 */ /* 0x000fe20000000f00 */
[----:B------:R-:W-:Y:S02]  /*0250*/  VIADD R2, R2, 0x1 ;  /* 0x0000000102027836 */ /* 0x000fe40000000000 */
[----:B------:R-:W-:Y:S01]  /*0260*/  IMAD.MOV.U32 R7, RZ, RZ, 0x1 ;  /* 0x00000001ff077424 */ /* 0x000fe200078e00ff */
[----:B------:R-:W-:Y:S02]  /*0270*/  IADD3 R4, PT, PT, R4, 0x10, RZ ;  /* 0x0000001004047810 */ /* 0x000fe40007ffe0ff */
[----:B------:R-:W-:-:S05]  /*0280*/  LOP3.LUT R2, R2, 0x3, RZ, 0xc0, !PT ;  /* 0x0000000302027812 */ /* 0x000fca00078ec0ff */
[----:B------:R-:W-:Y:S01]  /*0290*/  IMAD.MOV R6, RZ, RZ, -R2 ;  /* 0x000000ffff067224 */ /* 0x000fe200078e0a02 */
[----:B0-----:R-:W-:-:S04]  /*02a0*/  LEA R4, R5, R4, 0x18 ;  /* 0x0000000405047211 */ /* 0x001fc800078ec0ff */
[----:B------:R-:W-:Y:S01]  /*02b0*/  LEA R5, R3, R4, 0x2 ;  /* 0x0000000403057211 */ /* 0x000fe200078e10ff */
[----:B------:R-:W-:-:S07]  /*02c0*/  IMAD R3, R2, R0, R3 ;  /* 0x0000000002037224 */ /* 0x000fce00078e0203 */
.L_x_17:
[----:B------:R-:W-:Y:S01]  /*02d0*/  VIADD R6, R6, 0x1 ;  /* 0x0000000106067836 */ /* 0x000fe20000000000 */
[----:B------:R0:W-:Y:S04]  /*02e0*/  ATOMS.INC RZ, [R5], R7 ;  /* 0x0000000705ff738c */ /* 0x0001e80001800000 */
[----:B------:R-:W-:Y:S01]  /*02f0*/  ISETP.NE.AND P0, PT, R6, RZ, PT ;  /* 0x000000ff0600720c */ /* 0x000fe20003f05270 */
[----:B------:R1:W-:Y:S01]  /*0300*/  ATOMS.INC RZ, [R4], R7 ;  /* 0x0000000704ff738c */ /* 0x0003e20001800000 */
[----:B0-----:R-:W-:-:S11]  /*0310*/  IMAD R5, R0, 0x4, R5 ;  /* 0x0000000400057824 */ /* 0x001fd600078e0205 */
[----:B-1----:R-:W-:Y:S05]  /*0320*/  @P0 BRA `(.L_x_17) ;  /* 0xfffffffc00e80947 */ /* 0x002fea000383ffff */
.L_x_16:
[----:B------:R-:W-:Y:S05]  /*0330*/  BSYNC.RECONVERGENT B1 ;  /* 0x0000000000017941 */ /* 0x000fea0003800200 */
.L_x_15:
[----:B------:R-:W-:Y:S05]  /*0340*/  @!P1 BRA `(.L_x_14) ;  /* 0x0000000000549947 */ /* 0x000fea0003800000 */
[----:B------:R-:W0:Y:S01]  /*0350*/  S2R R5, SR_CgaCtaId ;  /* 0x0000000000057919 */ /* 0x000e220000008800 */
[----:B------:R-:W-:Y:S01]  /*0360*/  MOV R2, 0x400 ;  /* 0x0000040000027802 */ /* 0x000fe20000000f00 */
[----:B------:R-:W-:-:S03]  /*0370*/  IMAD.MOV.U32 R7, RZ, RZ, 0x1 ;  /* 0x00000001ff077424 */ /* 0x000fc600078e00ff */
[----:B------:R-:W-:-:S04]  /*0380*/  IADD3 R2, PT, PT, R2, 0x10, RZ ;  /* 0x0000001002027810 */ /* 0x000fc80007ffe0ff */
[----:B0-----:R-:W-:-:S05]  /*0390*/  LEA R8, R5, R2, 0x18 ;  /* 0x0000000205087211 */ /* 0x001fca00078ec0ff */
[----:B------:R-:W-:-:S07]  /*03a0*/  IMAD R5, R3, 0x4, R8 ;  /* 0x0000000403057824 */ /* 0x000fce00078e0208 */
.L_x_18:
[C---:B------:R-:W-:Y:S01]  /*03b0*/  IMAD R3, R0.reuse, 0x4, R3 ;  /* 0x0000000400037824 */ /* 0x040fe200078e0203 */
[CC--:B-1----:R-:W-:Y:S01]  /*03c0*/  LEA R2, R0.reuse, R5.reuse, 0x2 ;  /* 0x0000000500027211 */ /* 0x0c2fe200078e10ff */
[C-C-:B------:R-:W-:Y:S01]  /*03d0*/  IMAD R4, R0.reuse, 0x8, R5.reuse ;  /* 0x0000000800047824 */ /* 0x140fe200078e0205 */
[----:B------:R0:W-:Y:S01]  /*03e0*/  ATOMS.INC RZ, [R5], R7 ;  /* 0x0000000705ff738c */ /* 0x0001e20001800000 */
[C---:B------:R-:W-:Y:S01]  /*03f0*/  IMAD R6, R0.reuse, 0xc, R5 ;  /* 0x0000000c00067824 */ /* 0x040fe200078e0205 */
[----:B------:R-:W-:Y:S02]  /*0400*/  ISETP.GE.U32.AND P0, PT, R3, 0x40, PT ;  /* 0x000000400300780c */ /* 0x000fe40003f06070 */
[----:B------:R1:W-:Y:S04]  /*0410*/  ATOMS.INC RZ, [R8], R7 ;  /* 0x0000000708ff738c */ /* 0x0003e80001800000 */
[----:B------:R1:W-:Y:S01]  /*0420*/  ATOMS.INC RZ, [R2], R7 ;  /* 0x0000000702ff738c */ /* 0x0003e20001800000 */
[----:B0-----:R-:W-:-:S03]  /*0430*/  LEA R5, R0, R5, 0x4 ;  /* 0x0000000500057211 */ /* 0x001fc600078e20ff */
[----:B------:R1:W-:Y:S04]  /*0440*/  ATOMS.INC RZ, [R8], R7 ;  /* 0x0000000708ff738c */ /* 0x0003e80001800000 */
[----:B------:R1:W-:Y:S04]  /*0450*/  ATOMS.INC RZ, [R4], R7 ;  /* 0x0000000704ff738c */ /* 0x0003e80001800000 */
[----:B------:R1:W-:Y:S04]  /*0460*/  ATOMS.INC RZ, [R8], R7 ;  /* 0x0000000708ff738c */ /* 0x0003e80001800000 */
[----:B------:R1:W-:Y:S04]  /*0470*/  ATOMS.INC RZ, [R6], R7 ;  /* 0x0000000706ff738c */ /* 0x0003e80001800000 */
[----:B------:R1:W-:Y:S01]  /*0480*/  ATOMS.INC RZ, [R8], R7 ;  /* 0x0000000708ff738c */ /* 0x0003e20001800000 */
[----:B------:R-:W-:Y:S05]  /*0490*/  @!P0 BRA `(.L_x_18) ;  /* 0xfffffffc00c48947 */ /* 0x000fea000383ffff */
.L_x_14:
[----:B------:R-:W-:Y:S05]  /*04a0*/  BSYNC.RECONVERGENT B0 ;  /* 0x0000000000007941 */ /* 0x000fea0003800200 */
.L_x_13:
[----:B------:R-:W0:Y:S01]  /*04b0*/  S2UR UR5, SR_CgaCtaId ;  /* 0x00000000000579c3 */ /* 0x000e220000008800 */
[----:B------:R-:W-:Y:S01]  /*04c0*/  UMOV UR4, 0x400 ;  /* 0x0000040000047882 */ /* 0x000fe20000000000 */
[----:B------:R-:W-:Y:S01]  /*04d0*/  IMAD.MOV.U32 R0, RZ, RZ, 0x1 ;  /* 0x00000001ff007424 */ /* 0x000fe200078e00ff */
[----:B0-----:R-:W-:-:S09]  /*04e0*/  ULEA UR4, UR5, UR4, 0x18 ;  /* 0x0000000405047291 */ /* 0x001fd2000f8ec0ff */
[----:B------:R-:W-:Y:S01]  /*04f0*/  ATOMS.INC RZ, [UR4], R0 ;  /* 0x00000000ffff798c */ /* 0x000fe20009800004 */
[----:B------:R-:W-:Y:S05]  /*0500*/  EXIT ;  /* 0x000000000000794d */ /* 0x000fea0003800000 */
.L_x_19:
        /* <DEDUP_REMOVED lines=15> */
.L_x_57:


//--------------------- .text._Z18histogram256Kernelv --------------------------
	.section	.text._Z18histogram256Kernelv,"ax",@progbits
	.align	128
        .global         _Z18histogram256Kernelv
        .type           _Z18histogram256Kernelv,@function
        .size           _Z18histogram256Kernelv,(.L_x_58 - _Z18histogram256Kernelv)
        .other          _Z18histogram256Kernelv,@"STO_CUDA_ENTRY STV_DEFAULT"
_Z18histogram256Kernelv:
.text._Z18histogram256Kernelv:
[----:B------:R-:W-:Y:S01]  /*0000*/  LDC R1, c[0x0][0x37c] ;  /* 0x0000df00ff017b82 */ /* 0x000fe20000000800 */
[----:B------:R-:W0:Y:S01]  /*0010*/  S2R R3, SR_CgaCtaId ;  /* 0x0000000000037919 */ /* 0x000e220000008800 */
[----:B------:R-:W-:Y:S01]  /*0020*/  MOV R0, 0x400 ;  /* 0x0000040000007802 */ /* 0x000fe20000000f00 */
[----:B------:R-:W1:Y:S03]  /*0030*/  S2R R2, SR_TID.X ;  /* 0x0000000000027919 */ /* 0x000e660000002100 */
[----:B0-----:R-:W-:Y:S02]  /*0040*/  LEA R3, R3, R0, 0x18 ;  /* 0x0000000003037211 */ /* 0x001fe400078ec0ff */
[----:B-1----:R-:W-:-:S05]  /*0050*/  SHF.R.U32.HI R0, RZ, 0x1, R2 ;  /* 0x00000001ff007819 */ /* 0x002fca0000011602 */
[----:B------:R-:W-:-:S05]  /*0060*/  IMAD R0, R0, 0x28, R3 ;  /* 0x0000002800007824 */ /* 0x000fca00078e0203 */
[----:B------:R-:W-:Y:S01]  /*0070*/  ATOMS.POPC.INC.32 RZ, [R0+URZ+0xfa0] ;  /* 0x000fa00000ff7f8c */ /* 0x000fe2000d8000ff */
[----:B------:R-:W-:Y:S05]  /*0080*/  EXIT ;  /* 0x000000000000794d */ /* 0x000fea0003800000 */
.L_x_20:
        /* <DEDUP_REMOVED lines=15> */
.L_x_58:


//--------------------- .text._Z26vlc_encode_kernel_sm64huffv --------------------------
	.section	.text._Z26vlc_encode_kernel_sm64huffv,"ax",@progbits
	.align	128
.text._Z26vlc_encode_kernel_sm64huffv:
        .type           _Z26vlc_encode_kernel_sm64huffv,@function
        .size           _Z26vlc_encode_kernel_sm64huffv,(.L_x_53 - _Z26vlc_encode_kernel_sm64huffv)
        .other          _Z26vlc_encode_kernel_sm64huffv,@"STO_CUDA_ENTRY STV_DEFAULT"
_Z26vlc_encode_kernel_sm64huffv:
[----:B------:R-:W-:Y:S01]  /*0000*/  LDC R1, c[0x0][0x37c] ;  /* 0x0000df00ff017b82 */ /* 0x000fe20000000800 */
[----:B------:R-:W0:Y:S01]  /*0010*/  S2R R0, SR_LANEID ;  /* 0x0000000000007919 */ /* 0x000e220000000000 */
[----:B------:R-:W-:-:S06]  /*0020*/  IMAD.MOV.U32 R2, RZ, RZ, 0x1 ;  /* 0x00000001ff027424 */ /* 0x000fcc00078e00ff */
[----:B------:R-:W1:Y:S01]  /*0030*/  S2UR UR5, SR_CgaCtaId ;  /* 0x00000000000579c3 */ /* 0x000e620000008800 */
[----:B------:R-:W-:-:S07]  /*0040*/  VOTEU.ANY UR4, UPT, PT ;  /* 0x0000000000047886 */ /* 0x000fce00038e0100 */
[----:B------:R-:W2:Y:S01]  /*0050*/  REDUX.OR UR6, R2 ;  /* 0x00000000020673c4 */ /* 0x000ea20000004000 */
[----:B------:R-:W-:-:S06]  /*0060*/  UFLO.U32 UR4, UR4 ;  /* 0x00000004000472bd */ /* 0x000fcc00080e0000 */
[----:B0-----:R-:W-:Y:S01]  /*0070*/  ISETP.EQ.U32.AND P0, PT, R0, UR4, PT ;  /* 0x0000000400007c0c */ /* 0x001fe2000bf02070 */
[----:B------:R-:W-:Y:S01]  /*0080*/  UMOV UR4, 0x400 ;  /* 0x0000040000047882 */ /* 0x000fe20000000000 */
[----:B--2---:R-:W-:Y:S01]  /*0090*/  MOV R0, UR6 ;  /* 0x0000000600007c02 */ /* 0x004fe20008000f00 */
[----:B-1----:R-:W-:-:S10]  /*00a0*/  ULEA UR4, UR5, UR4, 0x18 ;  /* 0x0000000405047291 */ /* 0x002fd4000f8ec0ff */
[----:B------:R-:W-:Y:S01]  /*00b0*/  @P0 ATOMS.OR RZ, [UR4+0x14], R0 ;  /* 0x00001400ffff098c */ /* 0x000fe2000b000004 */
[----:B------:R-:W-:Y:S05]  /*00c0*/  EXIT ;  /* 0x000000000000794d */ /* 0x000fea0003800000 */
.L_x_21:
        /* <DEDUP_REMOVED lines=11> */
.L_x_53:


//--------------------- .text._Z10mykernel_1PhlPj --------------------------
	.section	.text._Z10mykernel_1PhlPj,"ax",@progbits
	.align	128
        .global         _Z10mykernel_1PhlPj
        .type           _Z10mykernel_1PhlPj,@function
        .size           _Z10mykernel_1PhlPj,(.L_x_59 - _Z10mykernel_1PhlPj)
        .other          _Z10mykernel_1PhlPj,@"STO_CUDA_ENTRY STV_DEFAULT"
_Z10mykernel_1PhlPj:
.text._Z10mykernel_1PhlPj:
[----:B------:R-:W-:Y:S01]  /*0000*/  LDC R1, c[0x0][0x37c] ;  /* 0x0000df00ff017b82 */ /* 0x000fe20000000800 */
[----:B------:R-:W0:Y:S07]  /*0010*/  S2R R7, SR_TID.X ;  /* 0x0000000000077919 */ /* 0x000e2e0000002100 */
[----:B------:R-:W0:Y:S01]  /*0020*/  S2UR UR4, SR_CTAID.X ;  /* 0x00000000000479c3 */ /* 0x000e220000002500 */
[----:B------:R-:W1:Y:S01]  /*0030*/  LDCU.64 UR8, c[0x0][0x388] ;  /* 0x00007100ff0877ac */ /* 0x000e620008000a00 */
[----:B------:R-:W-:Y:S01]  /*0040*/  BSSY.RECONVERGENT B0, `(.L_x_22) ;  /* 0x000001d000007945 */ /* 0x000fe20003800200 */
[----:B------:R-:W2:Y:S05]  /*0050*/  LDCU.64 UR6, c[0x0][0x358] ;  /* 0x00006b00ff0677ac */ /* 0x000eaa0008000a00 */
[----:B------:R-:W0:Y:S01]  /*0060*/  LDC R6, c[0x0][0x360] ;  /* 0x0000d800ff067b82 */ /* 0x000e220000000800 */
[----:B------:R-:W3:Y:S07]  /*0070*/  LDCU.64 UR10, c[0x0][0x380] ;  /* 0x00007000ff0a77ac */ /* 0x000eee0008000a00 */
[----:B------:R-:W4:Y:S01]  /*0080*/  S2UR UR5, SR_CgaCtaId ;  /* 0x00000000000579c3 */ /* 0x000f220000008800 */
[----:B0-----:R-:W-:Y:S01]  /*0090*/  IMAD R2, R6, UR4, R7 ;  /* 0x0000000406027c24 */ /* 0x001fe2000f8e0207 */
[----:B------:R-:W-:-:S04]  /*00a0*/  UMOV UR4, 0x400 ;  /* 0x0000040000047882 */ /* 0x000fc80000000000 */
[----:B-1----:R-:W-:Y:S02]  /*00b0*/  ISETP.GE.U32.AND P0, PT, R2, UR8, PT ;  /* 0x0000000802007c0c */ /* 0x002fe4000bf06070 */
[----:B------:R-:W-:Y:S01]  /*00c0*/  SHF.R.S32.HI R3, RZ, 0x1f, R2 ;  /* 0x0000001fff037819 */ /* 0x000fe20000011402 */
[----:B----4-:R-:W-:-:S03]  /*00d0*/  ULEA UR4, UR5, UR4, 0x18 ;  /* 0x0000000405047291 */ /* 0x010fc6000f8ec0ff */
[----:B------:R-:W-:-:S03]  /*00e0*/  ISETP.GE.AND.EX P0, PT, R3, UR9, PT, P0 ;  /* 0x0000000903007c0c */ /* 0x000fc6000bf06300 */
[----:B------:R-:W-:-:S05]  /*00f0*/  LEA R0, R7, UR4, 0x2 ;  /* 0x0000000407007c11 */ /* 0x000fca000f8e10ff */
[----:B------:R0:W-:Y:S01]  /*0100*/  STS [R0], RZ ;  /* 0x000000ff00007388 */ /* 0x0001e20000000800 */
[----:B------:R-:W-:Y:S06]  /*0110*/  BAR.SYNC.DEFER_BLOCKING 0x0 ;  /* 0x0000000000007b1d */ /* 0x000fec0000010000 */
[----:B--23--:R-:W-:Y:S05]  /*0120*/  @P0 BRA `(.L_x_23) ;  /* 0x0000000000380947 */ /* 0x00cfea0003800000 */
[----:B------:R-:W1:Y:S01]  /*0130*/  LDCU UR5, c[0x0][0x370] ;  /* 0x00006e00ff0577ac */ /* 0x000e620008000800 */
[----:B------:R-:W-:Y:S02]  /*0140*/  IMAD.MOV.U32 R4, RZ, RZ, R2 ;  /* 0x000000ffff047224 */ /* 0x000fe400078e0002 */
[----:B-1----:R-:W-:-:S07]  /*0150*/  IMAD R5, R6, UR5, RZ ;  /* 0x0000000506057c24 */ /* 0x002fce000f8e02ff */
.L_x_24:
[----:B------:R-:W-:-:S04]  /*0160*/  IADD3 R2, P0, PT, R2, UR10, RZ ;  /* 0x0000000a02027c10 */ /* 0x000fc8000ff1e0ff */
[----:B------:R-:W-:-:S05]  /*0170*/  IADD3.X R3, PT, PT, R3, UR11, RZ, P0, !PT ;  /* 0x0000000b03037c10 */ /* 0x000fca00087fe4ff */
[----:B------:R-:W2:Y:S02]  /*0180*/  LDG.E.U8 R2, desc[UR6][R2.64] ;  /* 0x0000000602027981 */ /* 0x000ea4000c1e1100 */
[----:B--2---:R-:W-:Y:S01]  /*0190*/  LEA R6, R2, UR4, 0x2 ;  /* 0x0000000402067c11 */ /* 0x004fe2000f8e10ff */
[----:B------:R-:W-:-:S04]  /*01a0*/  IMAD.IADD R2, R5, 0x1, R4 ;  /* 0x0000000105027824 */ /* 0x000fc800078e0204 */
[----:B------:R1:W-:Y:S01]  /*01b0*/  ATOMS.POPC.INC.32 RZ, [R6+URZ] ;  /* 0x0000000006ff7f8c */ /* 0x0003e2000d8000ff */
[----:B------:R-:W-:Y:S01]  /*01c0*/  ISETP.GE.U32.AND P0, PT, R2, UR8, PT ;  /* 0x0000000802007c0c */ /* 0x000fe2000bf06070 */
[--C-:B------:R-:W-:Y:S01]  /*01d0*/  IMAD.MOV.U32 R4, RZ, RZ, R2.reuse ;  /* 0x000000ffff047224 */ /* 0x100fe200078e0002 */
[----:B------:R-:W-:-:S04]  /*01e0*/  SHF.R.S32.HI R3, RZ, 0x1f, R2 ;  /* 0x0000001fff037819 */ /* 0x000fc80000011402 */
[----:B------:R-:W-:-:S13]  /*01f0*/  ISETP.GE.AND.EX P0, PT, R3, UR9, PT, P0 ;  /* 0x0000000903007c0c */ /* 0x000fda000bf06300 */
[----:B-1----:R-:W-:Y:S05]  /*0200*/  @!P0 BRA `(.L_x_24) ;  /* 0xfffffffc00d48947 */ /* 0x002fea000383ffff */
.L_x_23:
[----:B------:R-:W-:Y:S05]  /*0210*/  BSYNC.RECONVERGENT B0 ;  /* 0x0000000000007941 */ /* 0x000fea0003800200 */
.L_x_22:
[----:B------:R-:W-:Y:S08]  /*0220*/  BAR.SYNC.DEFER_BLOCKING 0x0 ;  /* 0x0000000000007b1d */ /* 0x000ff00000010000 */
[----:B------:R-:W1:Y:S01]  /*0230*/  LDC.64 R2, c[0x0][0x390] ;  /* 0x0000e400ff027b82 */ /* 0x000e620000000a00 */
[----:B------:R-:W2:Y:S01]  /*0240*/  LDS R5, [R0] ;  /* 0x0000000000057984 */ /* 0x000ea20000000800 */
[----:B-1----:R-:W-:-:S05]  /*0250*/  IMAD.WIDE.U32 R2, R7, 0x4, R2 ;  /* 0x0000000407027825 */ /* 0x002fca00078e0002 */
[----:B--2---:R-:W-:Y:S01]  /*0260*/  REDG.E.ADD.STRONG.GPU desc[UR6][R2.64], R5 ;  /* 0x000000050200798e */ /* 0x004fe2000c12e106 */
[----:B------:R-:W-:Y:S05]  /*0270*/  EXIT ;  /* 0x000000000000794d */ /* 0x000fea0003800000 */
.L_x_25:
        /* <DEDUP_REMOVED lines=16> */
.L_x_59:


//--------------------- .text._Z8mykernelPj       --------------------------
	.section	.text._Z8mykernelPj,"ax",@progbits
	.align	128
        .global         _Z8mykernelPj
        .type           _Z8mykernelPj,@function
        .size           _Z8mykernelPj,(.L_x_60 - _Z8mykernelPj)
        .other          _Z8mykernelPj,@"STO_CUDA_ENTRY STV_DEFAULT"
_Z8mykernelPj:
.text._Z8mykernelPj:
[----:B------:R-:W-:Y:S01]  /*0000*/  LDC R1, c[0x0][0x37c] ;  /* 0x0000df00ff017b82 */ /* 0x000fe20000000800 */
[----:B------:R-:W0:Y:S07]  /*0010*/  S2R R5, SR_TID.X ;  /* 0x0000000000057919 */ /* 0x000e2e0000002100 */
[----:B------:R-:W1:Y:S01]  /*0020*/  S2UR UR5, SR_CgaCtaId ;  /* 0x00000000000579c3 */ /* 0x000e620000008800 */
[----:B------:R-:W-:Y:S01]  /*0030*/  UMOV UR4, 0x400 ;  /* 0x0000040000047882 */ /* 0x000fe20000000000 */
[----:B------:R-:W-:-:S06]  /*0040*/  HFMA2 R9, -RZ, RZ, 0, 5.9604644775390625e-08 ;  /* 0x00000001ff097431 */ /* 0x000fcc00000001ff */
[----:B------:R-:W2:Y:S08]  /*0050*/  S2UR UR6, SR_CTAID.X ;  /* 0x00000000000679c3 */ /* 0x000eb00000002500 */
[----:B------:R-:W2:Y:S01]  /*0060*/  LDC R4, c[0x0][0x360] ;  /* 0x0000d800ff047b82 */ /* 0x000ea20000000800 */
[----:B-1----:R-:W-:-:S07]  /*0070*/  ULEA UR4, UR5, UR4, 0x18 ;  /* 0x0000000405047291 */ /* 0x002fce000f8ec0ff */
[----:B------:R-:W1:Y:S01]  /*0080*/  LDC.64 R2, c[0x0][0x380] ;  /* 0x0000e000ff027b82 */ /* 0x000e620000000a00 */
[----:B0-----:R-:W-:-:S03]  /*0090*/  LEA R0, R5, UR4, 0x2 ;  /* 0x0000000405007c11 */ /* 0x001fc6000f8e10ff */
[----:B------:R-:W0:Y:S02]  /*00a0*/  LDCU.64 UR4, c[0x0][0x358] ;  /* 0x00006b00ff0477ac */ /* 0x000e240008000a00 */
[----:B------:R-:W-:Y:S04]  /*00b0*/  ATOMS.OR RZ, [R0], R9 ;  /* 0x0000000900ff738c */ /* 0x000fe80003000000 */
[----:B------:R-:W0:Y:S01]  /*00c0*/  LDS R7, [R0] ;  /* 0x0000000000077984 */ /* 0x000e220000000800 */
[----:B--2---:R-:W-:-:S04]  /*00d0*/  IMAD R5, R4, UR6, R5 ;  /* 0x0000000604057c24 */ /* 0x004fc8000f8e0205 */
[----:B-1----:R-:W-:-:S05]  /*00e0*/  IMAD.WIDE R2, R5, 0x4, R2 ;  /* 0x0000000405027825 */ /* 0x002fca00078e0202 */
[----:B0-----:R-:W-:Y:S01]  /*00f0*/  STG.E desc[UR4][R2.64], R7 ;  /* 0x0000000702007986 */ /* 0x001fe2000c101904 */
[----:B------:R-:W-:Y:S05]  /*0100*/  EXIT ;  /* 0x000000000000794d */ /* 0x000fea0003800000 */
.L_x_26:
        /* <DEDUP_REMOVED lines=15> */
.L_x_60:


//--------------------- .text._Z1kv               --------------------------
	.section	.text._Z1kv,"ax",@progbits
	.align	128
        .global         _Z1kv
        .type           _Z1kv,@function
        .size           _Z1kv,(.L_x_61 - _Z1kv)
        .other          _Z1kv,@"STO_CUDA_ENTRY STV_DEFAULT"
_Z1kv:
.text._Z1kv:
[----:B------:R-:W-:Y:S01]  /*0000*/  LDC R1, c[0x0][0x37c] ;  /* 0x0000df00ff017b82 */ /* 0x000fe20000000800 */
[----:B------:R-:W-:Y:S05]  /*0010*/  BPT.TRAP 0x1 ;  /* 0x000000040000795c */ /* 0x000fea0000300000 */
.L_x_27:
        /* <DEDUP_REMOVED lines=14> */
.L_x_61:


//--------------------- .text._Z8kernel_2Pj       --------------------------
	.section	.text._Z8kernel_2Pj,"ax",@progbits
	.align	128
        .global         _Z8kernel_2Pj
        .type           _Z8kernel_2Pj,@function
        .size           _Z8kernel_2Pj,(.L_x_62 - _Z8kernel_2Pj)
        .other          _Z8kernel_2Pj,@"STO_CUDA_ENTRY STV_DEFAULT"
_Z8kernel_2Pj:
.text._Z8kernel_2Pj:
[----:B------:R-:W-:Y:S08]  /*0000*/  LDC R1, c[0x0][0x37c] ;  /* 0x0000df00ff017b82 */ /* 0x000ff00000000800 */
[----:B------:R-:W0:Y:S01]  /*0010*/  LDC.64 R2, c[0x0][0x380] ;  /* 0x0000e000ff027b82 */ /* 0x000e220000000a00 */
[----:B------:R-:W0:Y:S02]  /*0020*/  LDCU.64 UR6, c[0x0][0x358] ;  /* 0x00006b00ff0677ac */ /* 0x000e240008000a00 */
[----:B0-----:R-:W2:Y:S04]  /*0030*/  LDG.E R4, desc[UR6][R2.64+0x4] ;  /* 0x0000040602047981 */ /* 0x001ea8000c1e1900 */
[----:B------:R-:W3:Y:S01]  /*0040*/  LDG.E R0, desc[UR6][R2.64] ;  /* 0x0000000602007981 */ /* 0x000ee2000c1e1900 */
[----:B------:R-:W0:Y:S01]  /*0050*/  S2UR UR5, SR_CgaCtaId ;  /* 0x00000000000579c3 */ /* 0x000e220000008800 */
[----:B------:R-:W-:Y:S01]  /*0060*/  VOTEU.ANY UR4, UPT, PT ;  /* 0x0000000000047886 */ /* 0x000fe200038e0100 */
[----:B------:R-:W1:Y:S01]  /*0070*/  S2R R5, SR_LANEID ;  /* 0x0000000000057919 */ /* 0x000e620000000000 */
[----:B------:R-:W-:-:S06]  /*0080*/  UFLO.U32 UR4, UR4 ;  /* 0x00000004000472bd */ /* 0x000fcc00080e0000 */
[----:B-1----:R-:W-:Y:S01]  /*0090*/  ISETP.EQ.U32.AND P0, PT, R5, UR4, PT ;  /* 0x0000000405007c0c */ /* 0x002fe2000bf02070 */
[----:B------:R-:W-:Y:S02]  /*00a0*/  UMOV UR4, 0x400 ;  /* 0x0000040000047882 */ /* 0x000fe40000000000 */
[----:B0-----:R-:W-:Y:S01]  /*00b0*/  ULEA UR4, UR5, UR4, 0x18 ;  /* 0x0000000405047291 */ /* 0x001fe2000f8ec0ff */
[----:B--2---:R-:W0:Y:S08]  /*00c0*/  REDUX.OR UR8, R4 ;  /* 0x00000000040873c4 */ /* 0x004e300000004000 */
[----:B---3--:R-:W-:Y:S01]  /*00d0*/  STS [UR4+0x4], R0 ;  /* 0x00000400ff007988 */ /* 0x008fe20008000804 */
[----:B0-----:R-:W-:-:S05]  /*00e0*/  MOV R6, UR8 ;  /* 0x0000000800067c02 */ /* 0x001fca0008000f00 */
[----:B------:R-:W-:Y:S04]  /*00f0*/  @P0 ATOMS.OR RZ, [UR4+0x38], R6 ;  /* 0x00003806ffff098c */ /* 0x000fe8000b000004 */
[----:B------:R-:W0:Y:S04]  /*0100*/  LDS R5, [UR4+0x38] ;  /* 0x00003804ff057984 */ /* 0x000e280008000800 */
[----:B0-----:R-:W-:Y:S01]  /*0110*/  STG.E desc[UR6][R2.64+0x4], R5 ;  /* 0x0000040502007986 */ /* 0x001fe2000c101906 */
[----:B------:R-:W-:Y:S05]  /*0120*/  EXIT ;  /* 0x000000000000794d */ /* 0x000fea0003800000 */
.L_x_28:
        /* <DEDUP_REMOVED lines=13> */
.L_x_62:


//--------------------- .text._Z8kernel_1Pj       --------------------------
	.section	.text._Z8kernel_1Pj,"ax",@progbits
	.align	128
        .global         _Z8kernel_1Pj
        .type           _Z8kernel_1Pj,@function
        .size           _Z8kernel_1Pj,(.L_x_63 - _Z8kernel_1Pj)
        .other          _Z8kernel_1Pj,@"STO_CUDA_ENTRY STV_DEFAULT"
_Z8kernel_1Pj:
.text._Z8kernel_1Pj:
        /* <DEDUP_REMOVED lines=19> */
.L_x_29:
        /* <DEDUP_REMOVED lines=13> */
.L_x_63:


//--------------------- .text._Z6kernelPj         --------------------------
	.section	.text._Z6kernelPj,"ax",@progbits
	.align	128
        .global         _Z6kernelPj
        .type           _Z6kernelPj,@function
        .size           _Z6kernelPj,(.L_x_64 - _Z6kernelPj)
        .other          _Z6kernelPj,@"STO_CUDA_ENTRY STV_DEFAULT"
_Z6kernelPj:
.text._Z6kernelPj:
        /* <DEDUP_REMOVED lines=19> */
.L_x_30:
        /* <DEDUP_REMOVED lines=13> */
.L_x_64:


//--------------------- .text._Z5foo_7i           --------------------------
	.section	.text._Z5foo_7i,"ax",@progbits
	.align	128
        .global         _Z5foo_7i
        .type           _Z5foo_7i,@function
        .size           _Z5foo_7i,(.L_x_65 - _Z5foo_7i)
        .other          _Z5foo_7i,@"STO_CUDA_ENTRY STV_DEFAULT"
_Z5foo_7i:
.text._Z5foo_7i:
[----:B------:R-:W-:Y:S08]  /*0000*/  LDC R1, c[0x0][0x37c] ;  /* 0x0000df00ff017b82 */ /* 0x000ff00000000800 */
[----:B------:R-:W0:Y:S01]  /*0010*/  S2UR UR5, SR_CgaCtaId ;  /* 0x00000000000579c3 */ /* 0x000e220000008800 */
[----:B------:R-:W1:Y:S01]  /*0020*/  LDCU UR6, c[0x0][0x380] ;  /* 0x00007000ff0677ac */ /* 0x000e620008000800 */
[----:B------:R-:W-:Y:S01]  /*0030*/  UMOV UR4, 0x400 ;  /* 0x0000040000047882 */ /* 0x000fe20000000000 */
[----:B-1----:R-:W-:-:S02]  /*0040*/  UISETP.GT.AND UP0, UPT, UR6, 0x1, UPT ;  /* 0x000000010600788c */ /* 0x002fc4000bf04270 */
[----:B0-----:R-:W-:-:S04]  /*0050*/  ULEA UR4, UR5, UR4, 0x18 ;  /* 0x0000000405047291 */ /* 0x001fc8000f8ec0ff */
[----:B------:R-:W-:-:S09]  /*0060*/  USEL UR4, UR4, URZ, UP0 ;  /* 0x000000ff04047287 */ /* 0x000fd20008000000 */
[----:B------:R-:W-:Y:S01]  /*0070*/  ATOMS.POPC.INC.32 RZ, [UR4] ;  /* 0x00000000ffff7f8c */ /* 0x000fe2000d800004 */
[----:B------:R-:W-:Y:S05]  /*0080*/  EXIT ;  /* 0x000000000000794d */ /* 0x000fea0003800000 */
.L_x_31:
        /* <DEDUP_REMOVED lines=15> */
.L_x_65:


//--------------------- .text._Z5foo_6v           --------------------------
	.section	.text._Z5foo_6v,"ax",@progbits
	.align	128
        .global         _Z5foo_6v
        .type           _Z5foo_6v,@function
        .size           _Z5foo_6v,(.L_x_66 - _Z5foo_6v)
        .other          _Z5foo_6v,@"STO_CUDA_ENTRY STV_DEFAULT"
_Z5foo_6v:
.text._Z5foo_6v:
[----:B------:R-:W-:Y:S08]  /*0000*/  LDC R1, c[0x0][0x37c] ;  /* 0x0000df00ff017b82 */ /* 0x000ff00000000800 */
[----:B------:R-:W0:Y:S01]  /*0010*/  S2UR UR5, SR_CgaCtaId ;  /* 0x00000000000579c3 */ /* 0x000e220000008800 */
[----:B------:R-:W-:Y:S02]  /*0020*/  UMOV UR4, 0x400 ;  /* 0x0000040000047882 */ /* 0x000fe40000000000 */
[----:B0-----:R-:W-:-:S09]  /*0030*/  ULEA UR4, UR5, UR4, 0x18 ;  /* 0x0000000405047291 */ /* 0x001fd2000f8ec0ff */
[----:B------:R-:W-:Y:S01]  /*0040*/  ATOMS.POPC.INC.32 RZ, [UR4] ;  /* 0x00000000ffff7f8c */ /* 0x000fe2000d800004 */
[----:B------:R-:W-:Y:S05]  /*0050*/  EXIT ;  /* 0x000000000000794d */ /* 0x000fea0003800000 */
.L_x_32:
        /* <DEDUP_REMOVED lines=10> */
.L_x_66:


//--------------------- .text._Z5foo_5v           --------------------------
	.section	.text._Z5foo_5v,"ax",@progbits
	.align	128
        .global         _Z5foo_5v
        .type           _Z5foo_5v,@function
        .size           _Z5foo_5v,(.L_x_67 - _Z5foo_5v)
        .other          _Z5foo_5v,@"STO_CUDA_ENTRY STV_DEFAULT"
_Z5foo_5v:
.text._Z5foo_5v:
[----:B------:R-:W0:Y:S01]  /*0000*/  LDC R1, c[0x0][0x37c] ;  /* 0x0000df00ff017b82 */ /* 0x000e220000000800 */
[----:B------:R-:W1:Y:S01]  /*0010*/  S2R R2, SR_LANEID ;  /* 0x0000000000027919 */ /* 0x000e620000000000 */
[----:B------:R-:W-:Y:S01]  /*0020*/  VOTEU.ANY UR6, UPT, PT ;  /* 0x0000000000067886 */ /* 0x000fe200038e0100 */
[----:B------:R-:W0:Y:S01]  /*0030*/  LDCU.64 UR4, c[0x0][0x358] ;  /* 0x00006b00ff0477ac */ /* 0x000e220008000a00 */
[----:B------:R-:W0:Y:S01]  /*0040*/  POPC R3, UR6 ;  /* 0x0000000600037d09 */ /* 0x000e220008000000 */
[----:B------:R-:W-:-:S06]  /*0050*/  UFLO.U32 UR7, UR6 ;  /* 0x00000006000772bd */ /* 0x000fcc00080e0000 */
[----:B-1----:R-:W-:-:S13]  /*0060*/  ISETP.EQ.U32.AND P0, PT, R2, UR7, PT ;  /* 0x0000000702007c0c */ /* 0x002fda000bf02070 */
[----:B0-----:R-:W-:Y:S01]  /*0070*/  @P0 ATOM.E.ADD.STRONG.GPU PT, RZ, desc[UR4][R0.64], R3 ;  /* 0x8000000300ff098a */ /* 0x001fe200081ef104 */
[----:B------:R-:W0:Y:S01]  /*0080*/  S2UR UR5, SR_CgaCtaId ;  /* 0x00000000000579c3 */ /* 0x000e220000008800 */
[----:B------:R-:W-:Y:S02]  /*0090*/  UMOV UR4, 0x400 ;  /* 0x0000040000047882 */ /* 0x000fe40000000000 */
[----:B0-----:R-:W-:-:S09]  /*00a0*/  ULEA UR4, UR5, UR4, 0x18 ;  /* 0x0000000405047291 */ /* 0x001fd2000f8ec0ff */
[----:B------:R-:W-:Y:S01]  /*00b0*/  ATOMS.POPC.INC.32 RZ, [UR4] ;  /* 0x00000000ffff7f8c */ /* 0x000fe2000d800004 */
[----:B------:R-:W-:Y:S05]  /*00c0*/  EXIT ;  /* 0x000000000000794d */ /* 0x000fea0003800000 */
.L_x_33:
        /* <DEDUP_REMOVED lines=11> */
.L_x_67:


//--------------------- .text._Z5foo_4v           --------------------------
	.section	.text._Z5foo_4v,"ax",@progbits
	.align	128
        .global         _Z5foo_4v
        .type           _Z5foo_4v,@function
        .size           _Z5foo_4v,(.L_x_68 - _Z5foo_4v)
        .other          _Z5foo_4v,@"STO_CUDA_ENTRY STV_DEFAULT"
_Z5foo_4v:
.text._Z5foo_4v:
[----:B------:R-:W-:Y:S01]  /*0000*/  LDC R1, c[0x0][0x37c] ;  /* 0x0000df00ff017b82 */ /* 0x000fe20000000800 */
[----:B------:R-:W0:Y:S07]  /*0010*/  S2R R0, SR_LANEID ;  /* 0x0000000000007919 */ /* 0x000e2e0000000000 */
[----:B------:R-:W1:Y:S01]  /*0020*/  LDC.64 R2, c[0x4][0x8] ;  /* 0x01000200ff027b82 */ /* 0x000e620000000a00 */
[----:B------:R-:W-:Y:S01]  /*0030*/  VOTEU.ANY UR6, UPT, PT ;  /* 0x0000000000067886 */ /* 0x000fe200038e0100 */
[----:B------:R-:W1:Y:S01]  /*0040*/  LDCU.64 UR4, c[0x0][0x358] ;  /* 0x00006b00ff0477ac */ /* 0x000e620008000a00 */
[----:B------:R-:W1:Y:S01]  /*0050*/  POPC R5, UR6 ;  /* 0x0000000600057d09 */ /* 0x000e620008000000 */
[----:B------:R-:W-:-:S06]  /*0060*/  UFLO.U32 UR7, UR6 ;  /* 0x00000006000772bd */ /* 0x000fcc00080e0000 */
[----:B0-----:R-:W-:-:S13]  /*0070*/  ISETP.EQ.U32.AND P0, PT, R0, UR7, PT ;  /* 0x0000000700007c0c */ /* 0x001fda000bf02070 */
[----:B-1----:R-:W-:Y:S01]  /*0080*/  @P0 REDG.E.ADD.STRONG.GPU desc[UR4][R2.64], R5 ;  /* 0x000000050200098e */ /* 0x002fe2000c12e104 */
[----:B------:R-:W0:Y:S01]  /*0090*/  S2UR UR5, SR_CgaCtaId ;  /* 0x00000000000579c3 */ /* 0x000e220000008800 */
[----:B------:R-:W-:Y:S02]  /*00a0*/  UMOV UR4, 0x400 ;  /* 0x0000040000047882 */ /* 0x000fe40000000000 */
[----:B0-----:R-:W-:-:S09]  /*00b0*/  ULEA UR4, UR5, UR4, 0x18 ;  /* 0x0000000405047291 */ /* 0x001fd2000f8ec0ff */
[----:B------:R-:W-:Y:S01]  /*00c0*/  ATOMS.POPC.INC.32 RZ, [UR4] ;  /* 0x00000000ffff7f8c */ /* 0x000fe2000d800004 */
[----:B------:R-:W-:Y:S05]  /*00d0*/  EXIT ;  /* 0x000000000000794d */ /* 0x000fea0003800000 */
.L_x_34:
        /* <DEDUP_REMOVED lines=10> */
.L_x_68:


//--------------------- .text._Z5foo_3v           --------------------------
	.section	.text._Z5foo_3v,"ax",@progbits
	.align	128
        .global         _Z5foo_3v
        .type           _Z5foo_3v,@function
        .size           _Z5foo_3v,(.L_x_69 - _Z5foo_3v)
        .other          _Z5foo_3v,@"STO_CUDA_ENTRY STV_DEFAULT"
_Z5foo_3v:
.text._Z5foo_3v:
[----:B------:R-:W-:Y:S08]  /*0000*/  LDC R1, c[0x0][0x37c] ;  /* 0x0000df00ff017b82 */ /* 0x000ff00000000800 */
[----:B------:R-:W0:Y:S01]  /*0010*/  S2UR UR5, SR_CgaCtaId ;  /* 0x00000000000579c3 */ /* 0x000e220000008800 */
[----:B------:R-:W-:Y:S02]  /*0020*/  UMOV UR4, 0x400 ;  /* 0x0000040000047882 */ /* 0x000fe40000000000 */
[----:B0-----:R-:W-:-:S09]  /*0030*/  ULEA UR4, UR5, UR4, 0x18 ;  /* 0x0000000405047291 */ /* 0x001fd2000f8ec0ff */
[----:B------:R-:W-:Y:S01]  /*0040*/  ATOMS.POPC.INC.32 RZ, [UR4] ;  /* 0x00000000ffff7f8c */ /* 0x000fe2000d800004 */
[----:B------:R-:W-:Y:S05]  /*0050*/  EXIT ;  /* 0x000000000000794d */ /* 0x000fea0003800000 */
.L_x_35:
        /* <DEDUP_REMOVED lines=10> */
.L_x_69:


//--------------------- .text._Z5foo_2v           --------------------------
	.section	.text._Z5foo_2v,"ax",@progbits
	.align	128
        .global         _Z5foo_2v
        .type           _Z5foo_2v,@function
        .size           _Z5foo_2v,(.L_x_70 - _Z5foo_2v)
        .other          _Z5foo_2v,@"STO_CUDA_ENTRY STV_DEFAULT"
_Z5foo_2v:
.text._Z5foo_2v:
        /* <DEDUP_REMOVED lines=17> */
[----:B0-----:R-:W-:Y:S02]  /*0110*/  IMAD.MOV.U32 R4, RZ, RZ, RZ ;  /* 0x000000ffff047224 */ /* 0x001fe400078e00ff */
[----:B-1----:R-:W-:-:S04]  /*0120*/  IMAD.MOV R9, RZ, RZ, -R5 ;  /* 0x000000ffff097224 */ /* 0x002fc800078e0a05 */
[----:B------:R-:W-:-:S04]  /*0130*/  IMAD R9, R9, R0, RZ ;  /* 0x0000000009097224 */ /* 0x000fc800078e02ff */
[----:B------:R-:W-:-:S06]  /*0140*/  IMAD.HI.U32 R8, R5, R9, R4 ;  /* 0x0000000905087227 */ /* 0x000fcc00078e0004 */
[----:B------:R-:W-:-:S05]  /*0150*/  IMAD.HI.U32 R5, R8, R7, RZ ;  /* 0x0000000708057227 */ /* 0x000fca00078e00ff */
[----:B------:R-:W-:-:S05]  /*0160*/  IADD3 R2, PT, PT, -R5, RZ, RZ ;  /* 0x000000ff05027210 */ /* 0x000fca0007ffe1ff */
[----:B------:R-:W-:-:S05]  /*0170*/  IMAD R7, R0, R2, R7 ;  /* 0x0000000200077224 */ /* 0x000fca00078e0207 */
[----:B------:R-:W-:-:S13]  /*0180*/  ISETP.GE.U32.AND P0, PT, R7, R0, PT ;  /* 0x000000000700720c */ /* 0x000fda0003f06070 */
[----:B------:R-:W-:Y:S02]  /*0190*/  @P0 IMAD.IADD R7, R7, 0x1, -R0 ;  /* 0x0000000107070824 */ /* 0x000fe400078e0a00 */
[----:B------:R-:W-:-:S03]  /*01a0*/  @P0 VIADD R5, R5, 0x1 ;  /* 0x0000000105050836 */ /* 0x000fc60000000000 */
[----:B------:R-:W-:-:S13]  /*01b0*/  ISETP.GE.U32.AND P1, PT, R7, R0, PT ;  /* 0x000000000700720c */ /* 0x000fda0003f26070 */
[----:B------:R-:W-:Y:S01]  /*01c0*/  @P1 VIADD R5, R5, 0x1 ;  /* 0x0000000105051836 */ /* 0x000fe20000000000 */
[----:B------:R-:W-:-:S04]  /*01d0*/  @!P2 LOP3.LUT R5, RZ, R0, RZ, 0x33, !PT ;  /* 0x00000000ff05a212 */ /* 0x000fc800078e33ff */
[----:B------:R-:W-:-:S04]  /*01e0*/  IADD3 R2, PT, PT, R6, R5, RZ ;  /* 0x0000000506027210 */ /* 0x000fc80007ffe0ff */
[C---:B------:R-:W-:Y:S02]  /*01f0*/  LOP3.LUT R4, R2.reuse, 0x3, RZ, 0xc0, !PT ;  /* 0x0000000302047812 */ /* 0x040fe400078ec0ff */
[----:B------:R-:W-:Y:S02]  /*0200*/  ISETP.GE.U32.AND P1, PT, R2, 0x3, PT ;  /* 0x000000030200780c */ /* 0x000fe40003f26070 */
[----:B------:R-:W-:-:S13]  /*0210*/  ISETP.NE.AND P0, PT, R4, 0x3, PT ;  /* 0x000000030400780c */ /* 0x000fda0003f05270 */
[----:B------:R-:W-:Y:S05]  /*0220*/  @!P0 BRA `(.L_x_39) ;  /* 0x0000000000408947 */ /* 0x000fea0003800000 */
[----:B------:R-:W0:Y:S01]  /*0230*/  S2R R5, SR_CgaCtaId ;  /* 0x0000000000057919 */ /* 0x000e220000008800 */
[----:B------:R-:W-:Y:S01]  /*0240*/  MOV R4, 0x400 ;  /* 0x0000040000047802 */ /* 0x000fe20000000f00 */
[----:B------:R-:W-:-:S04]  /*0250*/  VIADD R2, R2, 0x1 ;  /* 0x0000000102027836 */ /* 0x000fc80000000000 */
[----:B------:R-:W-:Y:S01]  /*0260*/  VIADD R4, R4, 0x10 ;  /* 0x0000001004047836 */ /* 0x000fe20000000000 */
[----:B------:R-:W-:-:S05]  /*0270*/  LOP3.LUT R2, R2, 0x3, RZ, 0xc0, !PT ;  /* 0x0000000302027812 */ /* 0x000fca00078ec0ff */
[----:B------:R-:W-:Y:S01]  /*0280*/  IMAD.MOV R6, RZ, RZ, -R2 ;  /* 0x000000ffff067224 */ /* 0x000fe200078e0a02 */
[----:B0-----:R-:W-:-:S04]  /*0290*/  LEA R4, R5, R4, 0x18 ;  /* 0x0000000405047211 */ /* 0x001fc800078ec0ff */
[----:B------:R-:W-:Y:S01]  /*02a0*/  LEA R5, R3, R4, 0x2 ;  /* 0x0000000403057211 */ /* 0x000fe200078e10ff */
[----:B------:R-:W-:-:S07]  /*02b0*/  IMAD R3, R2, R0, R3 ;  /* 0x0000000002037224 */ /* 0x000fce00078e0203 */
.L_x_40:
[----:B------:R-:W-:Y:S01]  /*02c0*/  VIADD R6, R6, 0x1 ;  /* 0x0000000106067836 */ /* 0x000fe20000000000 */
[----:B------:R0:W-:Y:S04]  /*02d0*/  ATOMS.POPC.INC.32 RZ, [R5+URZ] ;  /* 0x0000000005ff7f8c */ /* 0x0001e8000d8000ff */
[----:B------:R-:W-:Y:S01]  /*02e0*/  ISETP.NE.AND P0, PT, R6, RZ, PT ;  /* 0x000000ff0600720c */ /* 0x000fe20003f05270 */
[----:B-1----:R1:W-:Y:S01]  /*02f0*/  ATOMS.POPC.INC.32 RZ, [R4+URZ] ;  /* 0x0000000004ff7f8c */ /* 0x0023e2000d8000ff */
[----:B0-----:R-:W-:-:S03]  /*0300*/  IMAD R5, R0, 0x4, R5 ;  /* 0x0000000400057824 */ /* 0x001fc600078e0205 */
[----:B------:R1:W-:Y:S08]  /*0310*/  ATOMS.POPC.INC.32 RZ, [R4+URZ] ;  /* 0x0000000004ff7f8c */ /* 0x0003f0000d8000ff */
[----:B------:R-:W-:Y:S05]  /*0320*/  @P0 BRA `(.L_x_40) ;  /* 0xfffffffc00e40947 */ /* 0x000fea000383ffff */
.L_x_39:
[----:B------:R-:W-:Y:S05]  /*0330*/  BSYNC.RECONVERGENT B1 ;  /* 0x0000000000017941 */ /* 0x000fea0003800200 */
.L_x_38:
[----:B------:R-:W-:Y:S05]  /*0340*/  @!P1 BRA `(.L_x_37) ;  /* 0x0000000000609947 */ /* 0x000fea0003800000 */
[----:B------:R-:W0:Y:S01]  /*0350*/  S2R R5, SR_CgaCtaId ;  /* 0x0000000000057919 */ /* 0x000e220000008800 */
[----:B------:R-:W-:-:S05]  /*0360*/  MOV R2, 0x400 ;  /* 0x0000040000027802 */ /* 0x000fca0000000f00 */
[----:B------:R-:W-:-:S05]  /*0370*/  VIADD R2, R2, 0x10 ;  /* 0x0000001002027836 */ /* 0x000fca0000000000 */
[----:B0-----:R-:W-:-:S04]  /*0380*/  LEA R8, R5, R2, 0x18 ;  /* 0x0000000205087211 */ /* 0x001fc800078ec0ff */
[----:B------:R-:W-:-:S07]  /*0390*/  LEA R5, R3, R8, 0x2 ;  /* 0x0000000803057211 */ /* 0x000fce00078e10ff */
.L_x_41:
[C---:B------:R-:W-:Y:S01]  /*03a0*/  LEA R3, R0.reuse, R3, 0x2 ;  /* 0x0000000300037211 */ /* 0x040fe200078e10ff */
[C-C-:B--2---:R-:W-:Y:S01]  /*03b0*/  IMAD R2, R0.reuse, 0x4, R5.reuse ;  /* 0x0000000400027824 */ /* 0x144fe200078e0205 */
[----:B------:R0:W-:Y:S01]  /*03c0*/  ATOMS.POPC.INC.32 RZ, [R5+URZ] ;  /* 0x0000000005ff7f8c */ /* 0x0001e2000d8000ff */
[C-C-:B-1----:R-:W-:Y:S01]  /*03d0*/  IMAD R4, R0.reuse, 0x8, R5.reuse ;  /* 0x0000000800047824 */ /* 0x142fe200078e0205 */
[----:B------:R-:W-:Y:S01]  /*03e0*/  ISETP.GE.U32.AND P0, PT, R3, 0x40, PT ;  /* 0x000000400300780c */ /* 0x000fe20003f06070 */
[C-C-:B------:R-:W-:Y:S01]  /*03f0*/  IMAD R6, R0.reuse, 0xc, R5.reuse ;  /* 0x0000000c00067824 */ /* 0x140fe200078e0205 */
[----:B------:R2:W-:Y:S04]  /*0400*/  ATOMS.POPC.INC.32 RZ, [R8+URZ] ;  /* 0x0000000008ff7f8c */ /* 0x0005e8000d8000ff */
[----:B------:R2:W-:Y:S01]  /*0410*/  ATOMS.POPC.INC.32 RZ, [R8+URZ] ;  /* 0x0000000008ff7f8c */ /* 0x0005e2000d8000ff */
[----:B0-----:R-:W-:-:S03]  /*0420*/  IMAD R5, R0, 0x10, R5 ;  /* 0x0000001000057824 */ /* 0x001fc600078e0205 */
[----:B------:R2:W-:Y:S04]  /*0430*/  ATOMS.POPC.INC.32 RZ, [R2+URZ] ;  /* 0x0000000002ff7f8c */ /* 0x0005e8000d8000ff */
[----:B------:R2:W-:Y:S04]  /*0440*/  ATOMS.POPC.INC.32 RZ, [R8+URZ] ;  /* 0x0000000008ff7f8c */ /* 0x0005e8000d8000ff */
[----:B------:R2:W-:Y:S04]  /*0450*/  ATOMS.POPC.INC.32 RZ, [R8+URZ] ;  /* 0x0000000008ff7f8c */ /* 0x0005e8000d8000ff */
[----:B------:R2:W-:Y:S04]  /*0460*/  ATOMS.POPC.INC.32 RZ, [R4+URZ] ;  /* 0x0000000004ff7f8c */ /* 0x0005e8000d8000ff */
[----:B------:R2:W-:Y:S04]  /*0470*/  ATOMS.POPC.INC.32 RZ, [R8+URZ] ;  /* 0x0000000008ff7f8c */ /* 0x0005e8000d8000ff */
[----:B------:R2:W-:Y:S04]  /*0480*/  ATOMS.POPC.INC.32 RZ, [R8+URZ] ;  /* 0x0000000008ff7f8c */ /* 0x0005e8000d8000ff */
[----:B------:R2:W-:Y:S04]  /*0490*/  ATOMS.POPC.INC.32 RZ, [R6+URZ] ;  /* 0x0000000006ff7f8c */ /* 0x0005e8000d8000ff */
[----:B------:R2:W-:Y:S04]  /*04a0*/  ATOMS.POPC.INC.32 RZ, [R8+URZ] ;  /* 0x0000000008ff7f8c */ /* 0x0005e8000d8000ff */
[----:B------:R2:W-:Y:S01]  /*04b0*/  ATOMS.POPC.INC.32 RZ, [R8+URZ] ;  /* 0x0000000008ff7f8c */ /* 0x0005e2000d8000ff */
[----:B------:R-:W-:Y:S05]  /*04c0*/  @!P0 BRA `(.L_x_41) ;  /* 0xfffffffc00b48947 */ /* 0x000fea000383ffff */
.L_x_37:
[----:B------:R-:W-:Y:S05]  /*04d0*/  BSYNC.RECONVERGENT B0 ;  /* 0x0000000000007941 */ /* 0x000fea0003800200 */
.L_x_36:
[----:B------:R-:W0:Y:S01]  /*04e0*/  S2UR UR5, SR_CgaCtaId ;  /* 0x00000000000579c3 */ /* 0x000e220000008800 */
[----:B------:R-:W-:Y:S02]  /*04f0*/  UMOV UR4, 0x400 ;  /* 0x0000040000047882 */ /* 0x000fe40000000000 */
[----:B0-----:R-:W-:-:S09]  /*0500*/  ULEA UR4, UR5, UR4, 0x18 ;  /* 0x0000000405047291 */ /* 0x001fd2000f8ec0ff */
[----:B------:R-:W-:Y:S04]  /*0510*/  ATOMS.POPC.INC.32 RZ, [UR4] ;  /* 0x00000000ffff7f8c */ /* 0x000fe8000d800004 */
[----:B------:R-:W-:Y:S04]  /*0520*/  ATOMS.POPC.INC.32 RZ, [UR4] ;  /* 0x00000000ffff7f8c */ /* 0x000fe8000d800004 */
[----:B------:R-:W-:Y:S01]  /*0530*/  ATOMS.POPC.INC.32 RZ, [UR4] ;  /* 0x00000000ffff7f8c */ /* 0x000fe2000d800004 */
[----:B------:R-:W-:Y:S05]  /*0540*/  EXIT ;  /* 0x000000000000794d */ /* 0x000fea0003800000 */
.L_x_42:
        /* <DEDUP_REMOVED lines=11> */
.L_x_70:


//--------------------- .text._Z3foov             --------------------------
	.section	.text._Z3foov,"ax",@progbits
	.align	128
        .global         _Z3foov
        .type           _Z3foov,@function
        .size           _Z3foov,(.L_x_71 - _Z3foov)
        .other          _Z3foov,@"STO_CUDA_ENTRY STV_DEFAULT"
_Z3foov:
.text._Z3foov:
        /* <DEDUP_REMOVED lines=44> */
.L_x_47:
[----:B------:R-:W-:Y:S01]  /*02c0*/  VIADD R6, R6, 0x1 ;  /* 0x0000000106067836 */ /* 0x000fe20000000000 */
[----:B------:R0:W-:Y:S04]  /*02d0*/  ATOMS.POPC.INC.32 RZ, [R5+URZ] ;  /* 0x0000000005ff7f8c */ /* 0x0001e8000d8000ff */
[----:B------:R-:W-:Y:S01]  /*02e0*/  ISETP.NE.AND P0, PT, R6, RZ, PT ;  /* 0x000000ff0600720c */ /* 0x000fe20003f05270 */
[----:B------:R1:W-:Y:S01]  /*02f0*/  ATOMS.POPC.INC.32 RZ, [R4+URZ] ;  /* 0x0000000004ff7f8c */ /* 0x0003e2000d8000ff */
[----:B0-----:R-:W-:-:S11]  /*0300*/  IMAD R5, R0, 0x4, R5 ;  /* 0x0000000400057824 */ /* 0x001fd600078e0205 */
[----:B-1----:R-:W-:Y:S05]  /*0310*/  @P0 BRA `(.L_x_47) ;  /* 0xfffffffc00e80947 */ /* 0x002fea000383ffff */
.L_x_46:
[----:B------:R-:W-:Y:S05]  /*0320*/  BSYNC.RECONVERGENT B1 ;  /* 0x0000000000017941 */ /* 0x000fea0003800200 */
.L_x_45:
[----:B------:R-:W-:Y:S05]  /*0330*/  @!P1 BRA `(.L_x_44) ;  /* 0x0000000000509947 */ /* 0x000fea0003800000 */
[----:B------:R-:W0:Y:S01]  /*0340*/  S2R R5, SR_CgaCtaId ;  /* 0x0000000000057919 */ /* 0x000e220000008800 */
[----:B------:R-:W-:-:S05]  /*0350*/  MOV R2, 0x400 ;  /* 0x0000040000027802 */ /* 0x000fca0000000f00 */
[----:B------:R-:W-:-:S05]  /*0360*/  VIADD R2, R2, 0x10 ;  /* 0x0000001002027836 */ /* 0x000fca0000000000 */
[----:B0-----:R-:W-:-:S04]  /*0370*/  LEA R8, R5, R2, 0x18 ;  /* 0x0000000205087211 */ /* 0x001fc800078ec0ff */
[----:B------:R-:W-:-:S07]  /*0380*/  LEA R5, R3, R8, 0x2 ;  /* 0x0000000803057211 */ /* 0x000fce00078e10ff */
.L_x_48:
[C---:B------:R-:W-:Y:S01]  /*0390*/  LEA R3, R0.reuse, R3, 0x2 ;  /* 0x0000000300037211 */ /* 0x040fe200078e10ff */
[C-C-:B-1----:R-:W-:Y:S01]  /*03a0*/  IMAD R2, R0.reuse, 0x4, R5.reuse ;  /* 0x0000000400027824 */ /* 0x142fe200078e0205 */
[----:B------:R0:W-:Y:S01]  /*03b0*/  ATOMS.POPC.INC.32 RZ, [R5+URZ] ;  /* 0x0000000005ff7f8c */ /* 0x0001e2000d8000ff */
[C-C-:B------:R-:W-:Y:S01]  /*03c0*/  IMAD R4, R0.reuse, 0x8, R5.reuse ;  /* 0x0000000800047824 */ /* 0x140fe200078e0205 */
        /* <DEDUP_REMOVED lines=9> */
[----:B------:R1:W-:Y:S01]  /*0460*/  ATOMS.POPC.INC.32 RZ, [R8+URZ] ;  /* 0x0000000008ff7f8c */ /* 0x0003e2000d8000ff */
[----:B------:R-:W-:Y:S05]  /*0470*/  @!P0 BRA `(.L_x_48) ;  /* 0xfffffffc00c48947 */ /* 0x000fea000383ffff */
.L_x_44:
[----:B------:R-:W-:Y:S05]  /*0480*/  BSYNC.RECONVERGENT B0 ;  /* 0x0000000000007941 */ /* 0x000fea0003800200 */
.L_x_43:
[----:B------:R-:W0:Y:S01]  /*0490*/  S2UR UR5, SR_CgaCtaId ;  /* 0x00000000000579c3 */ /* 0x000e220000008800 */
[----:B------:R-:W-:Y:S02]  /*04a0*/  UMOV UR4, 0x400 ;  /* 0x0000040000047882 */ /* 0x000fe40000000000 */
[----:B0-----:R-:W-:-:S09]  /*04b0*/  ULEA UR4, UR5, UR4, 0x18 ;  /* 0x0000000405047291 */ /* 0x001fd2000f8ec0ff */
[----:B------:R-:W-:Y:S01]  /*04c0*/  ATOMS.POPC.INC.32 RZ, [UR4] ;  /* 0x00000000ffff7f8c */ /* 0x000fe2000d800004 */
[----:B------:R-:W-:Y:S05]  /*04d0*/  EXIT ;  /* 0x000000000000794d */ /* 0x000fea0003800000 */
.L_x_49:
        /* <DEDUP_REMOVED lines=10> */
.L_x_71:


//--------------------- .text._Z4testIdEvPT_      --------------------------
	.section	.text._Z4testIdEvPT_,"ax",@progbits
	.align	128
        .global         _Z4testIdEvPT_
        .type           _Z4testIdEvPT_,@function
        .size           _Z4testIdEvPT_,(.L_x_72 - _Z4testIdEvPT_)
        .other          _Z4testIdEvPT_,@"STO_CUDA_ENTRY STV_DEFAULT"
_Z4testIdEvPT_:
.text._Z4testIdEvPT_:
[----:B------:R-:W-:Y:S01]  /*0000*/  LDC R1, c[0x0][0x37c] ;  /* 0x0000df00ff017b82 */ /* 0x000fe20000000800 */
[----:B------:R-:W0:Y:S07]  /*0010*/  S2R R2, SR_TID.X ;  /* 0x0000000000027919 */ /* 0x000e2e0000002100 */
[----:B------:R-:W1:Y:S01]  /*0020*/  LDC.64 R4, c[0x0][0x380] ;  /* 0x0000e000ff047b82 */ /* 0x000e620000000a00 */
[----:B------:R-:W1:Y:S01]  /*0030*/  LDCU.64 UR4, c[0x0][0x358] ;  /* 0x00006b00ff0477ac */ /* 0x000e620008000a00 */
[----:B0-----:R-:W1:Y:S02]  /*0040*/  I2F.F64.U32 R2, R2 ;  /* 0x0000000200027312 */ /* 0x001e640000201800 */
[----:B-1----:R-:W-:Y:S01]  /*0050*/  REDG.E.ADD.F64.RN.STRONG.GPU desc[UR4][R4.64], R2 ;  /* 0x00000002040079a6 */ /* 0x002fe2000c12ff04 */
[----:B------:R-:W-:Y:S05]  /*0060*/  EXIT ;  /* 0x000000000000794d */ /* 0x000fea0003800000 */
.L_x_50:
        /* <DEDUP_REMOVED lines=9> */
.L_x_72:


//--------------------- .text._Z4testIfEvPT_      --------------------------
	.section	.text._Z4testIfEvPT_,"ax",@progbits
	.align	128
        .global         _Z4testIfEvPT_
        .type           _Z4testIfEvPT_,@function
        .size           _Z4testIfEvPT_,(.L_x_73 - _Z4testIfEvPT_)
        .other          _Z4testIfEvPT_,@"STO_CUDA_ENTRY STV_DEFAULT"
_Z4testIfEvPT_:
.text._Z4testIfEvPT_:
[----:B------:R-:W-:Y:S01]  /*0000*/  LDC R1, c[0x0][0x37c] ;  /* 0x0000df00ff017b82 */ /* 0x000fe20000000800 */
[----:B------:R-:W0:Y:S01]  /*0010*/  S2R R7, SR_TID.X ;  /* 0x0000000000077919 */ /* 0x000e220000002100 */
[----:B------:R-:W1:Y:S06]  /*0020*/  LDCU.64 UR4, c[0x0][0x380] ;  /* 0x00007000ff0477ac */ /* 0x000e6c0008000a00 */
[----:B------:R-:W2:Y:S01]  /*0030*/  LDC.64 R2, c[0x0][0x380] ;  /* 0x0000e000ff027b82 */ /* 0x000ea20000000a00 */
[----:B------:R-:W2:Y:S01]  /*0040*/  LDCU.64 UR6, c[0x0][0x358] ;  /* 0x00006b00ff0677ac */ /* 0x000ea20008000a00 */
[----:B-1----:R-:W-:-:S04]  /*0050*/  UIADD3 UR4, UP0, UPT, UR4, 0x8, URZ ;  /* 0x0000000804047890 */ /* 0x002fc8000ff1e0ff */
[----:B------:R-:W-:Y:S02]  /*0060*/  UIADD3.X UR5, UPT, UPT, URZ, UR5, URZ, UP0, !UPT ;  /* 0x00000005ff057290 */ /* 0x000fe400087fe4ff */
[----:B------:R-:W-:-:S04]  /*0070*/  IMAD.U32 R4, RZ, RZ, UR4 ;  /* 0x00000004ff047e24 */ /* 0x000fc8000f8e00ff */
[----:B------:R-:W-:Y:S02]  /*0080*/  MOV R5, UR5 ;  /* 0x0000000500057c02 */ /* 0x000fe40008000f00 */
[----:B0-----:R-:W-:-:S05]  /*0090*/  I2FP.F32.U32 R7, R7 ;  /* 0x0000000700077245 */ /* 0x001fca0000201000 */
[----:B--2---:R-:W-:Y:S04]  /*00a0*/  REDG.E.ADD.F32.FTZ.RN.STRONG.GPU desc[UR6][R2.64], R7 ;  /* 0x00000007020079a6 */ /* 0x004fe8000c12f306 */
[----:B------:R-:W-:Y:S01]  /*00b0*/  ATOMG.E.EXCH.STRONG.GPU PT, RZ, desc[UR6][R4.64], R7 ;  /* 0x8000000704ff79a8 */ /* 0x000fe2000c1ef106 */
[----:B------:R-:W-:Y:S05]  /*00c0*/  EXIT ;  /* 0x000000000000794d */ /* 0x000fea0003800000 */
.L_x_51:
        /* <DEDUP_REMOVED lines=11> */
.L_x_73:


//--------------------- .text._Z4testIyEvPT_      --------------------------
	.section	.text._Z4testIyEvPT_,"ax",@progbits
	.align	128
        .global         _Z4testIyEvPT_
        .type           _Z4testIyEvPT_,@function
        .size           _Z4testIyEvPT_,(.L_x_74 - _Z4testIyEvPT_)
        .other          _Z4testIyEvPT_,@"STO_CUDA_ENTRY STV_DEFAULT"
_Z4testIyEvPT_:
.text._Z4testIyEvPT_:
[----:B------:R-:W-:Y:S01]  /*0000*/  LDC R1, c[0x0][0x37c] ;  /* 0x0000df00ff017b82 */ /* 0x000fe20000000800 */
[----:B------:R-:W0:Y:S01]  /*0010*/  S2R R10, SR_TID.X ;  /* 0x00000000000a7919 */ /* 0x000e220000002100 */
[----:B------:R-:W1:Y:S06]  /*0020*/  LDCU.64 UR4, c[0x0][0x380] ;  /* 0x00007000ff0477ac */ /* 0x000e6c0008000a00 */
[----:B------:R-:W2:Y:S01]  /*0030*/  LDC.64 R2, c[0x0][0x380] ;  /* 0x0000e000ff027b82 */ /* 0x000ea20000000a00 */
[----:B------:R-:W-:Y:S01]  /*0040*/  HFMA2 R11, -RZ, RZ, 0, 0 ;  /* 0x00000000ff0b7431 */ /* 0x000fe200000001ff */
[----:B------:R-:W2:Y:S01]  /*0050*/  LDCU.64 UR6, c[0x0][0x358] ;  /* 0x00006b00ff0677ac */ /* 0x000ea20008000a00 */
[----:B-1----:R-:W-:-:S04]  /*0060*/  UIADD3 UR4, UP0, UPT, UR4, 0x10, URZ ;  /* 0x0000001004047890 */ /* 0x002fc8000ff1e0ff */
[----:B------:R-:W-:Y:S02]  /*0070*/  UIADD3.X UR5, UPT, UPT, URZ, UR5, URZ, UP0, !UPT ;  /* 0x00000005ff057290 */ /* 0x000fe400087fe4ff */
[----:B------:R-:W-:-:S04]  /*0080*/  IMAD.U32 R4, RZ, RZ, UR4 ;  /* 0x00000004ff047e24 */ /* 0x000fc8000f8e00ff */
[----:B------:R-:W-:Y:S02]  /*0090*/  MOV R5, UR5 ;  /* 0x0000000500057c02 */ /* 0x000fe40008000f00 */
[----:B0-----:R-:W-:Y:S01]  /*00a0*/  IADD3 R8, P0, PT, R10, -0x1, RZ ;  /* 0xffffffff0a087810 */ /* 0x001fe20007f1e0ff */
[----:B--2---:R-:W-:Y:S04]  /*00b0*/  REDG.E.ADD.64.STRONG.GPU desc[UR6][R2.64], R10 ;  /* 0x0000000a0200798e */ /* 0x004fe8000c12e506 */
[----:B------:R-:W-:Y:S01]  /*00c0*/  IMAD.X R9, RZ, RZ, -0x1, P0 ;  /* 0xffffffffff097424 */ /* 0x000fe200000e06ff */
[----:B------:R-:W-:Y:S04]  /*00d0*/  ATOMG.E.EXCH.64.STRONG.GPU PT, RZ, desc[UR6][R4.64], R10 ;  /* 0x8000000a04ff79a8 */ /* 0x000fe8000c1ef506 */
[----:B------:R-:W-:Y:S01]  /*00e0*/  ATOMG.E.CAS.64.STRONG.GPU PT, RZ, [R4+0x28], R8, R10 ;  /* 0x0000280804ff73a9 */ /* 0x000fe200001ee50a */
[----:B------:R-:W-:Y:S05]  /*00f0*/  EXIT ;  /* 0x000000000000794d */ /* 0x000fea0003800000 */
.L_x_52:
        /* <DEDUP_REMOVED lines=16> */
.L_x_74:


//--------------------- .nv.shared._Z4testIjEvPT_ --------------------------
	.section	.nv.shared._Z4testIjEvPT_,"aw",@nobits
	.sectionflags	@""
	.align	16
	.zero		1024


//--------------------- .nv.shared.reserved.0     --------------------------
	.section	.nv.shared.reserved.0,"aw",@nobits
	.weak		__nv_reservedSMEM_offset_0_alias
	.size		__nv_reservedSMEM_offset_0_alias, 0, 64
	.other		__nv_reservedSMEM_offset_0_alias,@"STO_CUDA_RESERVED_SHARED STV_DEFAULT"
__nv_reservedSMEM_offset_0_alias:
	.zero		0
	.zero		64


//--------------------- .nv.global                --------------------------
	.section	.nv.global,"aw",@nobits
	.align	4
.nv.global:
	.type		g_mutex,@object
	.size		g_mutex,(d_error - g_mutex)
g_mutex:
	.zero		4
	.type		d_error,@object
	.size		d_error,(dmem - d_error)
d_error:
	.zero		4
	.type		dmem,@object
	.size		dmem,(.L_1 - dmem)
dmem:
	.zero		400
.L_1:


//--------------------- .nv.shared._Z4testIiEvPT_ --------------------------
	.section	.nv.shared._Z4testIiEvPT_,"aw",@nobits
	.sectionflags	@""
	.align	16
	.zero		1024


//--------------------- .nv.shared._Z4testv       --------------------------
	.section	.nv.shared._Z4testv,"aw",@nobits
	.sectionflags	@""
	.align	16
	.zero		1024


//--------------------- .nv.shared._Z13atomicInc_foov --------------------------
	.section	.nv.shared._Z13atomicInc_foov,"aw",@nobits
	.sectionflags	@""
	.align	16
.nv.shared._Z13atomicInc_foov:
	.zero		1040


//--------------------- .nv.shared._Z18histogram256Kernelv --------------------------
	.section	.nv.shared._Z18histogram256Kernelv,"aw",@nobits
	.sectionflags	@""
	.align	16
.nv.shared._Z18histogram256Kernelv:
	.zero		1424


//--------------------- .nv.shared._Z26vlc_encode_kernel_sm64huffv --------------------------
	.section	.nv.shared._Z26vlc_encode_kernel_sm64huffv,"aw",@nobits
	.sectionflags	@""
	.align	16
	.zero		1024


//--------------------- .nv.shared._Z10mykernel_1PhlPj --------------------------
	.section	.nv.shared._Z10mykernel_1PhlPj,"aw",@nobits
	.sectionflags	@""
	.align	16
.nv.shared._Z10mykernel_1PhlPj:
	.zero		2048


//--------------------- .nv.shared._Z8mykernelPj  --------------------------
	.section	.nv.shared._Z8mykernelPj,"aw",@nobits
	.sectionflags	@""
	.align	16
	.zero		1024


//--------------------- .nv.shared._Z1kv          --------------------------
	.section	.nv.shared._Z1kv,"aw",@nobits
	.sectionflags	@""
	.align	16
	.zero		1024


//--------------------- .nv.shared._Z8kernel_2Pj  --------------------------
	.section	.nv.shared._Z8kernel_2Pj,"aw",@nobits
	.sectionflags	@""
	.align	16
	.zero		1024


//--------------------- .nv.shared._Z8kernel_1Pj  --------------------------
	.section	.nv.shared._Z8kernel_1Pj,"aw",@nobits
	.sectionflags	@""
	.align	16
	.zero		1024


//--------------------- .nv.shared._Z6kernelPj    --------------------------
	.section	.nv.shared._Z6kernelPj,"aw",@nobits
	.sectionflags	@""
	.align	16
	.zero		1024


//--------------------- .nv.shared._Z5foo_7i      --------------------------
	.section	.nv.shared._Z5foo_7i,"aw",@nobits
	.sectionflags	@""
	.align	16
	.zero		1024


//--------------------- .nv.shared._Z5foo_6v      --------------------------
	.section	.nv.shared._Z5foo_6v,"aw",@nobits
	.sectionflags	@""
	.align	16
	.zero		1024


//--------------------- .nv.shared._Z5foo_5v      --------------------------
	.section	.nv.shared._Z5foo_5v,"aw",@nobits
	.sectionflags	@""
	.align	16
	.zero		1024


//--------------------- .nv.shared._Z5foo_4v      --------------------------
	.section	.nv.shared._Z5foo_4v,"aw",@nobits
	.sectionflags	@""
	.align	16
	.zero		1024


//--------------------- .nv.shared._Z5foo_3v      --------------------------
	.section	.nv.shared._Z5foo_3v,"aw",@nobits
	.sectionflags	@""
	.align	16
.nv.shared._Z5foo_3v:
	.zero		1040


//--------------------- .nv.shared._Z5foo_2v      --------------------------
	.section	.nv.shared._Z5foo_2v,"aw",@nobits
	.sectionflags	@""
	.align	16
.nv.shared._Z5foo_2v:
	.zero		1040


//--------------------- .nv.shared._Z3foov        --------------------------
	.section	.nv.shared._Z3foov,"aw",@nobits
	.sectionflags	@""
	.align	16
.nv.shared._Z3foov:
	.zero		1040


//--------------------- .nv.shared._Z4testIdEvPT_ --------------------------
	.section	.nv.shared._Z4testIdEvPT_,"aw",@nobits
	.sectionflags	@""
	.align	16
	.zero		1024


//--------------------- .nv.shared._Z4testIfEvPT_ --------------------------
	.section	.nv.shared._Z4testIfEvPT_,"aw",@nobits
	.sectionflags	@""
	.align	16
	.zero		1024


//--------------------- .nv.shared._Z4testIyEvPT_ --------------------------
	.section	.nv.shared._Z4testIyEvPT_,"aw",@nobits
	.sectionflags	@""
	.align	16
	.zero		1024


//--------------------- .nv.constant0._Z4testIjEvPT_ --------------------------
	.section	.nv.constant0._Z4testIjEvPT_,"a",@progbits
	.sectionflags	@""
	.align	4
.nv.constant0._Z4testIjEvPT_:
	.zero		904


//--------------------- .nv.constant0._Z4testIiEvPT_ --------------------------
	.section	.nv.constant0._Z4testIiEvPT_,"a",@progbits
	.sectionflags	@""
	.align	4
.nv.constant0._Z4testIiEvPT_:
	.zero		904


//--------------------- .nv.constant0._Z4testv    --------------------------
	.section	.nv.constant0._Z4testv,"a",@progbits
	.sectionflags	@""
	.align	4
.nv.constant0._Z4testv:
	.zero		896


//--------------------- .nv.constant0._Z13atomicInc_foov --------------------------
	.section	.nv.constant0._Z13atomicInc_foov,"a",@progbits
	.sectionflags	@""
	.align	4
.nv.constant0._Z13atomicInc_foov:
	.zero		896


//--------------------- .nv.constant0._Z18histogram256Kernelv --------------------------
	.section	.nv.constant0._Z18histogram256Kernelv,"a",@progbits
	.sectionflags	@""
	.align	4
.nv.constant0._Z18histogram256Kernelv:
	.zero		896


//--------------------- .nv.constant0._Z26vlc_encode_kernel_sm64huffv --------------------------
	.section	.nv.constant0._Z26vlc_encode_kernel_sm64huffv,"a",@progbits
	.sectionflags	@""
	.align	4
.nv.constant0._Z26vlc_encode_kernel_sm64huffv:
	.zero		896


//--------------------- .nv.constant0._Z10mykernel_1PhlPj --------------------------
	.section	.nv.constant0._Z10mykernel_1PhlPj,"a",@progbits
	.sectionflags	@""
	.align	4
.nv.constant0._Z10mykernel_1PhlPj:
	.zero		920


//--------------------- .nv.constant0._Z8mykernelPj --------------------------
	.section	.nv.constant0._Z8mykernelPj,"a",@progbits
	.sectionflags	@""
	.align	4
.nv.constant0._Z8mykernelPj:
	.zero		904


//--------------------- .nv.constant0._Z1kv       --------------------------
	.section	.nv.constant0._Z1kv,"a",@progbits
	.sectionflags	@""
	.align	4
.nv.constant0._Z1kv:
	.zero		896


//--------------------- .nv.constant0._Z8kernel_2Pj --------------------------
	.section	.nv.constant0._Z8kernel_2Pj,"a",@progbits
	.sectionflags	@""
	.align	4
.nv.constant0._Z8kernel_2Pj:
	.zero		904


//--------------------- .nv.constant0._Z8kernel_1Pj --------------------------
	.section	.nv.constant0._Z8kernel_1Pj,"a",@progbits
	.sectionflags	@""
	.align	4
.nv.constant0._Z8kernel_1Pj:
	.zero		904


//--------------------- .nv.constant0._Z6kernelPj --------------------------
	.section	.nv.constant0._Z6kernelPj,"a",@progbits
	.sectionflags	@""
	.align	4
.nv.constant0._Z6kernelPj:
	.zero		904


//--------------------- .nv.constant0._Z5foo_7i   --------------------------
	.section	.nv.constant0._Z5foo_7i,"a",@progbits
	.sectionflags	@""
	.align	4
.nv.constant0._Z5foo_7i:
	.zero		900


//--------------------- .nv.constant0._Z5foo_6v   --------------------------
	.section	.nv.constant0._Z5foo_6v,"a",@progbits
	.sectionflags	@""
	.align	4
.nv.constant0._Z5foo_6v:
	.zero		896


//--------------------- .nv.constant0._Z5foo_5v   --------------------------
	.section	.nv.constant0._Z5foo_5v,"a",@progbits
	.sectionflags	@""
	.align	4
.nv.constant0._Z5foo_5v:
	.zero		896


//--------------------- .nv.constant0._Z5foo_4v   --------------------------
	.section	.nv.constant0._Z5foo_4v,"a",@progbits
	.sectionflags	@""
	.align	4
.nv.constant0._Z5foo_4v:
	.zero		896


//--------------------- .nv.constant0._Z5foo_3v   --------------------------
	.section	.nv.constant0._Z5foo_3v,"a",@progbits
	.sectionflags	@""
	.align	4
.nv.constant0._Z5foo_3v:
	.zero		896


//--------------------- .nv.constant0._Z5foo_2v   --------------------------
	.section	.nv.constant0._Z5foo_2v,"a",@progbits
	.sectionflags	@""
	.align	4
.nv.constant0._Z5foo_2v:
	.zero		896


//--------------------- .nv.constant0._Z3foov     --------------------------
	.section	.nv.constant0._Z3foov,"a",@progbits
	.sectionflags	@""
	.align	4
.nv.constant0._Z3foov:
	.zero		896


//--------------------- .nv.constant0._Z4testIdEvPT_ --------------------------
	.section	.nv.constant0._Z4testIdEvPT_,"a",@progbits
	.sectionflags	@""
	.align	4
.nv.constant0._Z4testIdEvPT_:
	.zero		904


//--------------------- .nv.constant0._Z4testIfEvPT_ --------------------------
	.section	.nv.constant0._Z4testIfEvPT_,"a",@progbits
	.sectionflags	@""
	.align	4
.nv.constant0._Z4testIfEvPT_:
	.zero		904


//--------------------- .nv.constant0._Z4testIyEvPT_ --------------------------
	.section	.nv.constant0._Z4testIyEvPT_,"a",@progbits
	.sectionflags	@""
	.align	4
.nv.constant0._Z4testIyEvPT_:
	.zero		904


//--------------------- SYMBOLS --------------------------

	.type		.nv.reservedSmem.offset0,@object
	.size		.nv.reservedSmem.offset0,0x4
	.type		.nv.reservedSmem.cap,@object
	.size		.nv.reservedSmem.cap,0x4
